//
// Generated by NVIDIA NVVM Compiler
//
// Compiler Build ID: CL-36424714
// Cuda compilation tools, release 13.0, V13.0.88
// Based on NVVM 20.0.0
//

.version 9.0
.target sm_100
.address_size 64

	// .globl	_Z18reduce6NoVisitedV2PiS_S_S_S_S_i
.shared .align 4 .u32 sdata;
// indexes1 has been demoted
// indexes2 has been demoted
// indexes has been demoted

.visible .entry _Z18reduce6NoVisitedV2PiS_S_S_S_S_i(
	.param .u64 .ptr .align 1 _Z18reduce6NoVisitedV2PiS_S_S_S_S_i_param_0,
	.param .u64 .ptr .align 1 _Z18reduce6NoVisitedV2PiS_S_S_S_S_i_param_1,
	.param .u64 .ptr .align 1 _Z18reduce6NoVisitedV2PiS_S_S_S_S_i_param_2,
	.param .u64 .ptr .align 1 _Z18reduce6NoVisitedV2PiS_S_S_S_S_i_param_3,
	.param .u64 .ptr .align 1 _Z18reduce6NoVisitedV2PiS_S_S_S_S_i_param_4,
	.param .u64 .ptr .align 1 _Z18reduce6NoVisitedV2PiS_S_S_S_S_i_param_5,
	.param .u32 _Z18reduce6NoVisitedV2PiS_S_S_S_S_i_param_6
)
{
	.reg .pred 	%p<20>;
	.reg .b32 	%r<44>;
	.reg .b64 	%rd<41>;
	// demoted variable
	.shared .align 4 .b8 indexes1[88];
	ld.param.u64 	%rd10, [_Z18reduce6NoVisitedV2PiS_S_S_S_S_i_param_0];
	ld.param.u64 	%rd11, [_Z18reduce6NoVisitedV2PiS_S_S_S_S_i_param_2];
	ld.param.u64 	%rd12, [_Z18reduce6NoVisitedV2PiS_S_S_S_S_i_param_3];
	ld.param.u64 	%rd8, [_Z18reduce6NoVisitedV2PiS_S_S_S_S_i_param_4];
	ld.param.u64 	%rd9, [_Z18reduce6NoVisitedV2PiS_S_S_S_S_i_param_5];
	ld.param.u32 	%r15, [_Z18reduce6NoVisitedV2PiS_S_S_S_S_i_param_6];
	cvta.to.global.u64 	%rd1, %rd12;
	cvta.to.global.u64 	%rd2, %rd11;
	cvta.to.global.u64 	%rd3, %rd10;
	mov.b32 	%r16, 1;
	st.shared.u32 	[sdata], %r16;
	mov.u32 	%r1, %ctaid.x;
	mov.u32 	%r17, %ntid.x;
	mov.u32 	%r2, %tid.x;
	mad.lo.s32 	%r3, %r1, %r17, %r2;
	add.s32 	%r18, %r3, 1;
	setp.ge.s32 	%p1, %r18, %r15;
	@%p1 bra 	$L__BB0_21;
	shl.b32 	%r19, %r2, 2;
	mov.u32 	%r20, indexes1;
	add.s32 	%r21, %r20, %r19;
	st.shared.u32 	[%r21], %r3;
	setp.lt.s32 	%p2, %r15, 2;
	@%p2 bra 	$L__BB0_21;
	cvta.to.global.u64 	%rd4, %rd8;
	mov.b32 	%r43, 1;
$L__BB0_3:
	shl.b32 	%r5, %r43, 1;
	mul.lo.s32 	%r23, %r5, %r2;
	add.s32 	%r24, %r23, %r43;
	max.s32 	%r25, %r23, %r24;
	setp.gt.s32 	%p3, %r25, 499;
	@%p3 bra 	$L__BB0_18;
	shl.b32 	%r26, %r23, 2;
	add.s32 	%r7, %r20, %r26;
	ld.shared.u32 	%r28, [%r7];
	mul.wide.s32 	%rd13, %r28, 4;
	add.s64 	%rd5, %rd3, %rd13;
	ld.global.u32 	%r8, [%rd5];
	setp.gt.s32 	%p4, %r8, 9999;
	@%p4 bra 	$L__BB0_18;
	shl.b32 	%r29, %r43, 2;
	add.s32 	%r30, %r7, %r29;
	ld.shared.u32 	%r31, [%r30];
	mul.wide.s32 	%rd14, %r31, 4;
	add.s64 	%rd15, %rd3, %rd14;
	ld.global.u32 	%r9, [%rd15];
	setp.gt.s32 	%p5, %r9, 9999;
	@%p5 bra 	$L__BB0_18;
	mul.wide.s32 	%rd16, %r9, 4;
	add.s64 	%rd17, %rd2, %rd16;
	ld.global.u32 	%r10, [%rd17];
	setp.eq.s32 	%p6, %r10, -1;
	@%p6 bra 	$L__BB0_18;
	mul.wide.s32 	%rd18, %r8, 4;
	add.s64 	%rd19, %rd2, %rd18;
	ld.global.u32 	%r11, [%rd19];
	setp.ne.s32 	%p7, %r11, -1;
	@%p7 bra 	$L__BB0_9;
	st.global.u32 	[%rd5], %r9;
	bra.uni 	$L__BB0_18;
$L__BB0_9:
	add.s64 	%rd21, %rd1, %rd16;
	ld.global.u32 	%r12, [%rd21];
	setp.ne.s32 	%p8, %r12, 1;
	mul.wide.s32 	%rd22, %r10, 4;
	add.s64 	%rd6, %rd4, %rd22;
	mul.wide.s32 	%rd23, %r11, 4;
	add.s64 	%rd7, %rd4, %rd23;
	@%p8 bra 	$L__BB0_13;
	ld.global.u32 	%r13, [%rd6];
	mul.wide.s32 	%rd24, %r13, 4;
	add.s64 	%rd25, %rd1, %rd24;
	ld.global.u32 	%r32, [%rd25];
	setp.eq.s32 	%p9, %r32, 1;
	@%p9 bra 	$L__BB0_13;
	ld.global.u32 	%r33, [%rd7];
	mul.wide.s32 	%rd26, %r33, 4;
	add.s64 	%rd27, %rd3, %rd26;
	ld.global.u32 	%r34, [%rd27];
	add.s64 	%rd29, %rd3, %rd24;
	ld.global.u32 	%r35, [%rd29];
	setp.le.s32 	%p10, %r34, %r35;
	@%p10 bra 	$L__BB0_13;
	st.global.u32 	[%rd5], %r9;
	bra.uni 	$L__BB0_18;
$L__BB0_13:
	add.s64 	%rd31, %rd1, %rd18;
	ld.global.u32 	%r36, [%rd31];
	setp.ne.s32 	%p11, %r36, 1;
	@%p11 bra 	$L__BB0_15;
	setp.ne.s32 	%p13, %r12, 1;
	ld.global.u32 	%r37, [%rd7];
	mul.wide.s32 	%rd32, %r37, 4;
	add.s64 	%rd33, %rd1, %rd32;
	ld.global.u32 	%r38, [%rd33];
	setp.ne.s32 	%p14, %r38, 1;
	or.pred  	%p15, %p14, %p13;
	@%p15 bra 	$L__BB0_18;
	bra.uni 	$L__BB0_16;
$L__BB0_15:
	setp.ne.s32 	%p12, %r12, 1;
	@%p12 bra 	$L__BB0_18;
$L__BB0_16:
	ld.global.u32 	%r39, [%rd6];
	mul.wide.s32 	%rd34, %r39, 4;
	add.s64 	%rd35, %rd1, %rd34;
	ld.global.u32 	%r40, [%rd35];
	setp.eq.s32 	%p16, %r40, 1;
	@%p16 bra 	$L__BB0_18;
	st.global.u32 	[%rd5], %r9;
$L__BB0_18:
	setp.ne.s32 	%p17, %r2, 0;
	@%p17 bra 	$L__BB0_20;
	st.shared.u32 	[sdata], %r5;
$L__BB0_20:
	bar.sync 	0;
	ld.shared.u32 	%r43, [sdata];
	setp.lt.s32 	%p18, %r43, %r15;
	@%p18 bra 	$L__BB0_3;
$L__BB0_21:
	setp.ne.s32 	%p19, %r2, 0;
	@%p19 bra 	$L__BB0_23;
	ld.shared.u32 	%r41, [indexes1];
	mul.wide.s32 	%rd36, %r41, 4;
	add.s64 	%rd37, %rd3, %rd36;
	ld.global.u32 	%r42, [%rd37];
	cvta.to.global.u64 	%rd38, %rd9;
	mul.wide.u32 	%rd39, %r1, 4;
	add.s64 	%rd40, %rd38, %rd39;
	st.global.u32 	[%rd40], %r42;
$L__BB0_23:
	ret;

}
	// .globl	_Z16reduce6NoVisitedPiS_S_S_S_j
.visible .entry _Z16reduce6NoVisitedPiS_S_S_S_j(
	.param .u64 .ptr .align 1 _Z16reduce6NoVisitedPiS_S_S_S_j_param_0,
	.param .u64 .ptr .align 1 _Z16reduce6NoVisitedPiS_S_S_S_j_param_1,
	.param .u64 .ptr .align 1 _Z16reduce6NoVisitedPiS_S_S_S_j_param_2,
	.param .u64 .ptr .align 1 _Z16reduce6NoVisitedPiS_S_S_S_j_param_3,
	.param .u64 .ptr .align 1 _Z16reduce6NoVisitedPiS_S_S_S_j_param_4,
	.param .u32 _Z16reduce6NoVisitedPiS_S_S_S_j_param_5
)
{
	.reg .pred 	%p<19>;
	.reg .b32 	%r<46>;
	.reg .b64 	%rd<45>;
	// demoted variable
	.shared .align 4 .b8 indexes2[2000];
	ld.param.u64 	%rd9, [_Z16reduce6NoVisitedPiS_S_S_S_j_param_0];
	ld.param.u64 	%rd8, [_Z16reduce6NoVisitedPiS_S_S_S_j_param_1];
	ld.param.u64 	%rd10, [_Z16reduce6NoVisitedPiS_S_S_S_j_param_2];
	ld.param.u64 	%rd11, [_Z16reduce6NoVisitedPiS_S_S_S_j_param_3];
	ld.param.u64 	%rd12, [_Z16reduce6NoVisitedPiS_S_S_S_j_param_4];
	ld.param.u32 	%r13, [_Z16reduce6NoVisitedPiS_S_S_S_j_param_5];
	cvta.to.global.u64 	%rd1, %rd11;
	cvta.to.global.u64 	%rd2, %rd12;
	cvta.to.global.u64 	%rd3, %rd10;
	cvta.to.global.u64 	%rd4, %rd9;
	mov.b32 	%r14, 1;
	st.shared.u32 	[sdata], %r14;
	mov.u32 	%r15, %ctaid.x;
	mov.u32 	%r16, %ntid.x;
	mov.u32 	%r1, %tid.x;
	mad.lo.s32 	%r17, %r15, %r16, %r1;
	shl.b32 	%r18, %r1, 2;
	mov.u32 	%r19, indexes2;
	add.s32 	%r20, %r19, %r18;
	st.shared.u32 	[%r20], %r17;
	setp.lt.u32 	%p1, %r13, 2;
	@%p1 bra 	$L__BB1_20;
	mov.b32 	%r45, 1;
$L__BB1_2:
	shl.b32 	%r3, %r45, 1;
	mul.lo.s32 	%r22, %r3, %r1;
	add.s32 	%r23, %r22, %r45;
	max.s32 	%r24, %r22, %r23;
	setp.gt.s32 	%p2, %r24, 499;
	@%p2 bra 	$L__BB1_17;
	shl.b32 	%r25, %r22, 2;
	add.s32 	%r5, %r19, %r25;
	ld.shared.u32 	%r27, [%r5];
	mul.wide.s32 	%rd13, %r27, 4;
	add.s64 	%rd5, %rd4, %rd13;
	ld.global.u32 	%r6, [%rd5];
	setp.gt.s32 	%p3, %r6, 9999;
	@%p3 bra 	$L__BB1_17;
	shl.b32 	%r28, %r45, 2;
	add.s32 	%r29, %r5, %r28;
	ld.shared.u32 	%r30, [%r29];
	mul.wide.s32 	%rd14, %r30, 4;
	add.s64 	%rd15, %rd4, %rd14;
	ld.global.u32 	%r7, [%rd15];
	setp.gt.s32 	%p4, %r7, 9999;
	@%p4 bra 	$L__BB1_17;
	mul.wide.s32 	%rd16, %r7, 4;
	add.s64 	%rd17, %rd3, %rd16;
	ld.global.u32 	%r8, [%rd17];
	setp.eq.s32 	%p5, %r8, -1;
	@%p5 bra 	$L__BB1_17;
	mul.wide.s32 	%rd18, %r6, 4;
	add.s64 	%rd19, %rd3, %rd18;
	ld.global.u32 	%r9, [%rd19];
	setp.ne.s32 	%p6, %r9, -1;
	@%p6 bra 	$L__BB1_8;
	st.global.u32 	[%rd5], %r7;
	bra.uni 	$L__BB1_17;
$L__BB1_8:
	add.s64 	%rd21, %rd1, %rd16;
	ld.global.u32 	%r10, [%rd21];
	setp.ne.s32 	%p7, %r10, 1;
	mul.wide.s32 	%rd22, %r8, 4;
	add.s64 	%rd6, %rd2, %rd22;
	mul.wide.s32 	%rd23, %r9, 4;
	add.s64 	%rd7, %rd2, %rd23;
	@%p7 bra 	$L__BB1_12;
	ld.global.u32 	%r11, [%rd6];
	mul.wide.s32 	%rd24, %r11, 4;
	add.s64 	%rd25, %rd1, %rd24;
	ld.global.u32 	%r31, [%rd25];
	setp.eq.s32 	%p8, %r31, 1;
	@%p8 bra 	$L__BB1_12;
	ld.global.u32 	%r32, [%rd7];
	mul.wide.s32 	%rd26, %r32, 4;
	add.s64 	%rd27, %rd4, %rd26;
	ld.global.u32 	%r33, [%rd27];
	add.s64 	%rd29, %rd4, %rd24;
	ld.global.u32 	%r34, [%rd29];
	setp.le.s32 	%p9, %r33, %r34;
	@%p9 bra 	$L__BB1_12;
	st.global.u32 	[%rd5], %r7;
	bra.uni 	$L__BB1_17;
$L__BB1_12:
	add.s64 	%rd31, %rd1, %rd18;
	ld.global.u32 	%r35, [%rd31];
	setp.ne.s32 	%p10, %r35, 1;
	@%p10 bra 	$L__BB1_14;
	setp.ne.s32 	%p12, %r10, 1;
	ld.global.u32 	%r36, [%rd7];
	mul.wide.s32 	%rd32, %r36, 4;
	add.s64 	%rd33, %rd1, %rd32;
	ld.global.u32 	%r37, [%rd33];
	setp.ne.s32 	%p13, %r37, 1;
	or.pred  	%p14, %p13, %p12;
	@%p14 bra 	$L__BB1_17;
	bra.uni 	$L__BB1_15;
$L__BB1_14:
	setp.ne.s32 	%p11, %r10, 1;
	@%p11 bra 	$L__BB1_17;
$L__BB1_15:
	ld.global.u32 	%r38, [%rd6];
	mul.wide.s32 	%rd34, %r38, 4;
	add.s64 	%rd35, %rd1, %rd34;
	ld.global.u32 	%r39, [%rd35];
	setp.eq.s32 	%p15, %r39, 1;
	@%p15 bra 	$L__BB1_17;
	st.global.u32 	[%rd5], %r7;
$L__BB1_17:
	setp.ne.s32 	%p16, %r1, 0;
	@%p16 bra 	$L__BB1_19;
	st.shared.u32 	[sdata], %r3;
$L__BB1_19:
	bar.sync 	0;
	ld.shared.u32 	%r45, [sdata];
	setp.lt.u32 	%p17, %r45, %r13;
	@%p17 bra 	$L__BB1_2;
$L__BB1_20:
	setp.ne.s32 	%p18, %r1, 0;
	@%p18 bra 	$L__BB1_22;
	ld.shared.u32 	%r40, [indexes2];
	mul.wide.s32 	%rd36, %r40, 4;
	add.s64 	%rd37, %rd4, %rd36;
	ld.global.u32 	%r41, [%rd37];
	mul.wide.s32 	%rd38, %r41, 4;
	add.s64 	%rd39, %rd3, %rd38;
	ld.global.u32 	%r42, [%rd39];
	mul.wide.s32 	%rd40, %r42, 4;
	add.s64 	%rd41, %rd2, %rd40;
	ld.global.u32 	%r43, [%rd41];
	cvta.to.global.u64 	%rd42, %rd8;
	mul.wide.s32 	%rd43, %r43, 4;
	add.s64 	%rd44, %rd42, %rd43;
	ld.global.u32 	%r44, [%rd44];
	st.global.u32 	[%rd4], %r44;
$L__BB1_22:
	ret;

}
	// .globl	_Z7reduce6PiS_S_S_S_j
.visible .entry _Z7reduce6PiS_S_S_S_j(
	.param .u64 .ptr .align 1 _Z7reduce6PiS_S_S_S_j_param_0,
	.param .u64 .ptr .align 1 _Z7reduce6PiS_S_S_S_j_param_1,
	.param .u64 .ptr .align 1 _Z7reduce6PiS_S_S_S_j_param_2,
	.param .u64 .ptr .align 1 _Z7reduce6PiS_S_S_S_j_param_3,
	.param .u64 .ptr .align 1 _Z7reduce6PiS_S_S_S_j_param_4,
	.param .u32 _Z7reduce6PiS_S_S_S_j_param_5
)
{
	.reg .pred 	%p<18>;
	.reg .b32 	%r<38>;
	.reg .b64 	%rd<35>;
	// demoted variable
	.shared .align 4 .b8 indexes[2000];
	ld.param.u64 	%rd8, [_Z7reduce6PiS_S_S_S_j_param_0];
	ld.param.u64 	%rd7, [_Z7reduce6PiS_S_S_S_j_param_1];
	ld.param.u64 	%rd9, [_Z7reduce6PiS_S_S_S_j_param_2];
	ld.param.u64 	%rd10, [_Z7reduce6PiS_S_S_S_j_param_3];
	ld.param.u64 	%rd11, [_Z7reduce6PiS_S_S_S_j_param_4];
	cvta.to.global.u64 	%rd1, %rd8;
	cvta.to.global.u64 	%rd2, %rd11;
	cvta.to.global.u64 	%rd3, %rd10;
	cvta.to.global.u64 	%rd4, %rd9;
	mov.b32 	%r37, 1;
	st.shared.u32 	[sdata], %r37;
	mov.u32 	%r1, %ctaid.x;
	mov.u32 	%r15, %ntid.x;
	mov.u32 	%r2, %tid.x;
	mad.lo.s32 	%r16, %r1, %r15, %r2;
	shl.b32 	%r17, %r2, 2;
	mov.u32 	%r18, indexes;
	add.s32 	%r19, %r18, %r17;
	st.shared.u32 	[%r19], %r16;
$L__BB2_1:
	shl.b32 	%r4, %r37, 1;
	mul.lo.s32 	%r20, %r4, %r2;
	add.s32 	%r21, %r20, %r37;
	max.s32 	%r22, %r20, %r21;
	setp.gt.s32 	%p1, %r22, 499;
	@%p1 bra 	$L__BB2_16;
	shl.b32 	%r23, %r20, 2;
	add.s32 	%r6, %r18, %r23;
	ld.shared.u32 	%r7, [%r6];
	setp.gt.s32 	%p2, %r7, 9999;
	@%p2 bra 	$L__BB2_16;
	shl.b32 	%r25, %r37, 2;
	add.s32 	%r26, %r6, %r25;
	ld.shared.u32 	%r8, [%r26];
	setp.gt.s32 	%p3, %r8, 9999;
	@%p3 bra 	$L__BB2_16;
	mul.wide.s32 	%rd12, %r8, 4;
	add.s64 	%rd13, %rd4, %rd12;
	ld.global.u32 	%r9, [%rd13];
	setp.eq.s32 	%p4, %r9, -1;
	@%p4 bra 	$L__BB2_16;
	mul.wide.s32 	%rd14, %r7, 4;
	add.s64 	%rd15, %rd4, %rd14;
	ld.global.u32 	%r10, [%rd15];
	setp.ne.s32 	%p5, %r10, -1;
	@%p5 bra 	$L__BB2_7;
	st.shared.u32 	[%r6], %r8;
	bra.uni 	$L__BB2_16;
$L__BB2_7:
	add.s64 	%rd17, %rd3, %rd12;
	ld.global.u32 	%r11, [%rd17];
	setp.ne.s32 	%p6, %r11, 1;
	mul.wide.s32 	%rd18, %r9, 4;
	add.s64 	%rd5, %rd2, %rd18;
	mul.wide.s32 	%rd19, %r10, 4;
	add.s64 	%rd6, %rd2, %rd19;
	@%p6 bra 	$L__BB2_11;
	ld.global.u32 	%r12, [%rd5];
	mul.wide.s32 	%rd20, %r12, 4;
	add.s64 	%rd21, %rd3, %rd20;
	ld.global.u32 	%r27, [%rd21];
	setp.eq.s32 	%p7, %r27, 1;
	@%p7 bra 	$L__BB2_11;
	ld.global.u32 	%r28, [%rd6];
	mul.wide.s32 	%rd22, %r28, 4;
	add.s64 	%rd23, %rd1, %rd22;
	ld.global.u32 	%r29, [%rd23];
	add.s64 	%rd25, %rd1, %rd20;
	ld.global.u32 	%r30, [%rd25];
	setp.le.s32 	%p8, %r29, %r30;
	@%p8 bra 	$L__BB2_11;
	st.shared.u32 	[%r6], %r8;
	bra.uni 	$L__BB2_16;
$L__BB2_11:
	add.s64 	%rd27, %rd3, %rd14;
	ld.global.u32 	%r31, [%rd27];
	setp.ne.s32 	%p9, %r31, 1;
	@%p9 bra 	$L__BB2_13;
	setp.ne.s32 	%p11, %r11, 1;
	ld.global.u32 	%r32, [%rd6];
	mul.wide.s32 	%rd28, %r32, 4;
	add.s64 	%rd29, %rd3, %rd28;
	ld.global.u32 	%r33, [%rd29];
	setp.ne.s32 	%p12, %r33, 1;
	or.pred  	%p13, %p12, %p11;
	@%p13 bra 	$L__BB2_16;
	bra.uni 	$L__BB2_14;
$L__BB2_13:
	setp.ne.s32 	%p10, %r11, 1;
	@%p10 bra 	$L__BB2_16;
$L__BB2_14:
	ld.global.u32 	%r34, [%rd5];
	mul.wide.s32 	%rd30, %r34, 4;
	add.s64 	%rd31, %rd3, %rd30;
	ld.global.u32 	%r35, [%rd31];
	setp.eq.s32 	%p14, %r35, 1;
	@%p14 bra 	$L__BB2_16;
	st.shared.u32 	[%r6], %r8;
$L__BB2_16:
	setp.ne.s32 	%p15, %r2, 0;
	@%p15 bra 	$L__BB2_18;
	st.shared.u32 	[sdata], %r4;
$L__BB2_18:
	bar.sync 	0;
	ld.shared.u32 	%r37, [sdata];
	setp.lt.s32 	%p16, %r37, 500;
	@%p16 bra 	$L__BB2_1;
	setp.ne.s32 	%p17, %r2, 0;
	@%p17 bra 	$L__BB2_21;
	ld.shared.u32 	%r36, [indexes];
	cvta.to.global.u64 	%rd32, %rd7;
	mul.wide.u32 	%rd33, %r1, 4;
	add.s64 	%rd34, %rd32, %rd33;
	st.global.u32 	[%rd34], %r36;
$L__BB2_21:
	ret;

}
	// .globl	_Z13minimumKernelPiS_S_S_S_S_i
.visible .entry _Z13minimumKernelPiS_S_S_S_S_i(
	.param .u64 .ptr .align 1 _Z13minimumKernelPiS_S_S_S_S_i_param_0,
	.param .u64 .ptr .align 1 _Z13minimumKernelPiS_S_S_S_S_i_param_1,
	.param .u64 .ptr .align 1 _Z13minimumKernelPiS_S_S_S_S_i_param_2,
	.param .u64 .ptr .align 1 _Z13minimumKernelPiS_S_S_S_S_i_param_3,
	.param .u64 .ptr .align 1 _Z13minimumKernelPiS_S_S_S_S_i_param_4,
	.param .u64 .ptr .align 1 _Z13minimumKernelPiS_S_S_S_S_i_param_5,
	.param .u32 _Z13minimumKernelPiS_S_S_S_S_i_param_6
)
{
	.reg .pred 	%p<11>;
	.reg .b32 	%r<27>;
	.reg .b64 	%rd<29>;

	ld.param.u64 	%rd9, [_Z13minimumKernelPiS_S_S_S_S_i_param_0];
	ld.param.u64 	%rd10, [_Z13minimumKernelPiS_S_S_S_S_i_param_1];
	ld.param.u64 	%rd11, [_Z13minimumKernelPiS_S_S_S_S_i_param_2];
	ld.param.u64 	%rd7, [_Z13minimumKernelPiS_S_S_S_S_i_param_3];
	ld.param.u64 	%rd8, [_Z13minimumKernelPiS_S_S_S_S_i_param_4];
	ld.param.u32 	%r12, [_Z13minimumKernelPiS_S_S_S_S_i_param_6];
	cvta.to.global.u64 	%rd1, %rd11;
	cvta.to.global.u64 	%rd2, %rd10;
	cvta.to.global.u64 	%rd3, %rd9;
	mov.u32 	%r13, %tid.x;
	mov.u32 	%r14, %ctaid.x;
	mov.u32 	%r15, %ntid.x;
	mad.lo.s32 	%r24, %r14, %r15, %r13;
	add.s32 	%r2, %r12, -1;
	setp.ge.s32 	%p1, %r24, %r2;
	@%p1 bra 	$L__BB3_12;
	mul.wide.s32 	%rd12, %r24, 4;
	add.s64 	%rd13, %rd3, %rd12;
	ld.global.u32 	%r16, [%rd13];
	setp.ne.s32 	%p2, %r16, 1;
	@%p2 bra 	$L__BB3_12;
	add.s64 	%rd4, %rd2, %rd12;
	ld.global.u32 	%r26, [%rd4];
	setp.eq.s32 	%p3, %r26, -1;
	@%p3 bra 	$L__BB3_12;
$L__BB3_3:
	add.s32 	%r5, %r24, 1;
	setp.ge.s32 	%p4, %r5, %r2;
	mov.u32 	%r25, %r26;
	@%p4 bra 	$L__BB3_5;
	mul.wide.s32 	%rd15, %r24, 4;
	add.s64 	%rd16, %rd2, %rd15;
	ld.global.u32 	%r25, [%rd16+4];
	setp.eq.s32 	%p5, %r25, -1;
	mov.u32 	%r24, %r5;
	@%p5 bra 	$L__BB3_3;
$L__BB3_5:
	setp.ge.s32 	%p6, %r26, %r25;
	@%p6 bra 	$L__BB3_12;
	cvta.to.global.u64 	%rd5, %rd7;
$L__BB3_7:
	mul.wide.s32 	%rd17, %r26, 4;
	add.s64 	%rd6, %rd5, %rd17;
	ld.global.u32 	%r9, [%rd6];
	mul.wide.s32 	%rd18, %r9, 4;
	add.s64 	%rd19, %rd3, %rd18;
	ld.global.u32 	%r17, [%rd19];
	setp.eq.s32 	%p7, %r17, 1;
	@%p7 bra 	$L__BB3_11;
	add.s64 	%rd21, %rd1, %rd12;
	ld.global.u32 	%r18, [%rd21];
	cvta.to.global.u64 	%rd22, %rd8;
	add.s64 	%rd24, %rd22, %rd17;
	ld.global.u32 	%r19, [%rd24];
	add.s32 	%r20, %r19, %r18;
	setp.eq.s32 	%p8, %r18, 2147483647;
	selp.b32 	%r10, 2147483647, %r20, %p8;
	add.s64 	%rd26, %rd1, %rd18;
	atom.global.min.s32 	%r21, [%rd26], %r10;
	setp.le.s32 	%p9, %r21, %r10;
	@%p9 bra 	$L__BB3_10;
	ld.global.u32 	%r22, [%rd6];
	mul.wide.s32 	%rd27, %r22, 4;
	add.s64 	%rd28, %rd1, %rd27;
	atom.global.exch.b32 	%r23, [%rd28], %r10;
$L__BB3_10:
	st.global.u32 	[%rd4], %r26;
	bra.uni 	$L__BB3_12;
$L__BB3_11:
	add.s32 	%r26, %r26, 1;
	setp.lt.s32 	%p10, %r26, %r25;
	@%p10 bra 	$L__BB3_7;
$L__BB3_12:
	ret;

}
	// .globl	_Z7setFlagPiS_S_
.visible .entry _Z7setFlagPiS_S_(
	.param .u64 .ptr .align 1 _Z7setFlagPiS_S__param_0,
	.param .u64 .ptr .align 1 _Z7setFlagPiS_S__param_1,
	.param .u64 .ptr .align 1 _Z7setFlagPiS_S__param_2
)
{
	.reg .pred 	%p<4>;
	.reg .b32 	%r<9>;
	.reg .b64 	%rd<11>;

	ld.param.u64 	%rd2, [_Z7setFlagPiS_S__param_0];
	ld.param.u64 	%rd3, [_Z7setFlagPiS_S__param_1];
	ld.param.u64 	%rd4, [_Z7setFlagPiS_S__param_2];
	mov.u32 	%r2, %tid.x;
	mov.u32 	%r3, %ctaid.x;
	mov.u32 	%r4, %ntid.x;
	mad.lo.s32 	%r1, %r3, %r4, %r2;
	setp.gt.s32 	%p1, %r1, 9999;
	@%p1 bra 	$L__BB4_4;
	cvta.to.global.u64 	%rd5, %rd2;
	mul.wide.s32 	%rd6, %r1, 4;
	add.s64 	%rd1, %rd5, %rd6;
	ld.global.u32 	%r5, [%rd1];
	setp.eq.s32 	%p2, %r5, 1;
	@%p2 bra 	$L__BB4_4;
	cvta.to.global.u64 	%rd7, %rd3;
	add.s64 	%rd9, %rd7, %rd6;
	ld.global.u32 	%r6, [%rd9];
	cvta.to.global.u64 	%rd10, %rd4;
	ld.global.u32 	%r7, [%rd10];
	setp.ne.s32 	%p3, %r6, %r7;
	@%p3 bra 	$L__BB4_4;
	mov.b32 	%r8, 1;
	st.global.u32 	[%rd1], %r8;
$L__BB4_4:
	ret;

}


// ===== COMPILED SASS (sm_100) =====

	.target	sm_100

	.elftype	@"ET_EXEC"


//--------------------- .note.nv.tkinfo           --------------------------
	.section	.note.nv.tkinfo,"",@"SHT_NOTE"
	.sectionflags	@"SHF_NOTE_NV_TKINFO"
	.tkinfo
        /*0018*/ 	.word	0x00000002
        /*0030*/ 	.string	""
        /*0030*/ 	.string	"ptxas"
        /*0030*/ 	.string	"Cuda compilation tools, release 13.0, V13.0.88"
        /*0030*/ 	.string	"Build cuda_13.0.r13.0/compiler.36424714_0"
        /*0030*/ 	.string	"-arch sm_100 -m 64 "



//--------------------- .note.nv.cuinfo           --------------------------
	.section	.note.nv.cuinfo,"",@"SHT_NOTE"
	.sectionflags	@"SHF_NOTE_NV_CUINFO"
        /*0018*/ 	.short	0x0002
        /*001a*/ 	.short	0x0064
        /*001c*/ 	.short	0x0082
	.zero		2


//--------------------- .nv.info                  --------------------------
	.section	.nv.info,"",@"SHT_CUDA_INFO"
	.align	4


	//----- nvinfo : EIATTR_REGCOUNT
	.align		4
        /*0000*/ 	.byte	0x04, 0x2f
        /*0002*/ 	.short	(.L_1 - .L_0)
	.align		4
.L_0:
        /*0004*/ 	.word	index@(_Z18reduce6NoVisitedV2PiS_S_S_S_S_i)
        /*0008*/ 	.word	0x0000001e


	//----- nvinfo : EIATTR_FRAME_SIZE
	.align		4
.L_1:
        /*000c*/ 	.byte	0x04, 0x11
        /*000e*/ 	.short	(.L_3 - .L_2)
	.align		4
.L_2:
        /*0010*/ 	.word	index@(_Z18reduce6NoVisitedV2PiS_S_S_S_S_i)
        /*0014*/ 	.word	0x00000000


	//----- nvinfo : EIATTR_REGCOUNT
	.align		4
.L_3:
        /*0018*/ 	.byte	0x04, 0x2f
        /*001a*/ 	.short	(.L_5 - .L_4)
	.align		4
.L_4:
        /*001c*/ 	.word	index@(_Z16reduce6NoVisitedPiS_S_S_S_j)
        /*0020*/ 	.word	0x0000001e


	//----- nvinfo : EIATTR_FRAME_SIZE
	.align		4
.L_5:
        /*0024*/ 	.byte	0x04, 0x11
        /*0026*/ 	.short	(.L_7 - .L_6)
	.align		4
.L_6:
        /*0028*/ 	.word	index@(_Z16reduce6NoVisitedPiS_S_S_S_j)
        /*002c*/ 	.word	0x00000000


	//----- nvinfo : EIATTR_REGCOUNT
	.align		4
.L_7:
        /*0030*/ 	.byte	0x04, 0x2f
        /*0032*/ 	.short	(.L_9 - .L_8)
	.align		4
.L_8:
        /*0034*/ 	.word	index@(_Z7reduce6PiS_S_S_S_j)
        /*0038*/ 	.word	0x0000001c


	//----- nvinfo : EIATTR_FRAME_SIZE
	.align		4
.L_9:
        /*003c*/ 	.byte	0x04, 0x11
        /*003e*/ 	.short	(.L_11 - .L_10)
	.align		4
.L_10:
        /*0040*/ 	.word	index@(_Z7reduce6PiS_S_S_S_j)
        /*0044*/ 	.word	0x00000000


	//----- nvinfo : EIATTR_REGCOUNT
	.align		4
.L_11:
        /*0048*/ 	.byte	0x04, 0x2f
        /*004a*/ 	.short	(.L_13 - .L_12)
	.align		4
.L_12:
        /*004c*/ 	.word	index@(_Z13minimumKernelPiS_S_S_S_S_i)
        /*0050*/ 	.word	0x00000014


	//----- nvinfo : EIATTR_FRAME_SIZE
	.align		4
.L_13:
        /*0054*/ 	.byte	0x04, 0x11
        /*0056*/ 	.short	(.L_15 - .L_14)
	.align		4
.L_14:
        /*0058*/ 	.word	index@(_Z13minimumKernelPiS_S_S_S_S_i)
        /*005c*/ 	.word	0x00000000


	//----- nvinfo : EIATTR_REGCOUNT
	.align		4
.L_15:
        /*0060*/ 	.byte	0x04, 0x2f
        /*0062*/ 	.short	(.L_17 - .L_16)
	.align		4
.L_16:
        /*0064*/ 	.word	index@(_Z7setFlagPiS_S_)
        /*0068*/ 	.word	0x0000000c


	//----- nvinfo : EIATTR_FRAME_SIZE
	.align		4
.L_17:
        /*006c*/ 	.byte	0x04, 0x11
        /*006e*/ 	.short	(.L_19 - .L_18)
	.align		4
.L_18:
        /*0070*/ 	.word	index@(_Z7setFlagPiS_S_)
        /*0074*/ 	.word	0x00000000


	//----- nvinfo : EIATTR_MIN_STACK_SIZE
	.align		4
.L_19:
        /*0078*/ 	.byte	0x04, 0x12
        /*007a*/ 	.short	(.L_21 - .L_20)
	.align		4
.L_20:
        /*007c*/ 	.word	index@(_Z7setFlagPiS_S_)
        /*0080*/ 	.word	0x00000000


	//----- nvinfo : EIATTR_MIN_STACK_SIZE
	.align		4
.L_21:
        /*0084*/ 	.byte	0x04, 0x12
        /*0086*/ 	.short	(.L_23 - .L_22)
	.align		4
.L_22:
        /*0088*/ 	.word	index@(_Z13minimumKernelPiS_S_S_S_S_i)
        /*008c*/ 	.word	0x00000000


	//----- nvinfo : EIATTR_MIN_STACK_SIZE
	.align		4
.L_23:
        /*0090*/ 	.byte	0x04, 0x12
        /*0092*/ 	.short	(.L_25 - .L_24)
	.align		4
.L_24:
        /*0094*/ 	.word	index@(_Z7reduce6PiS_S_S_S_j)
        /*0098*/ 	.word	0x00000000


	//----- nvinfo : EIATTR_MIN_STACK_SIZE
	.align		4
.L_25:
        /*009c*/ 	.byte	0x04, 0x12
        /*009e*/ 	.short	(.L_27 - .L_26)
	.align		4
.L_26:
        /*00a0*/ 	.word	index@(_Z16reduce6NoVisitedPiS_S_S_S_j)
        /*00a4*/ 	.word	0x00000000


	//----- nvinfo : EIATTR_MIN_STACK_SIZE
	.align		4
.L_27:
        /*00a8*/ 	.byte	0x04, 0x12
        /*00aa*/ 	.short	(.L_29 - .L_28)
	.align		4
.L_28:
        /*00ac*/ 	.word	index@(_Z18reduce6NoVisitedV2PiS_S_S_S_S_i)
        /*00b0*/ 	.word	0x00000000
.L_29:


//--------------------- .nv.compat                --------------------------
	.section	.nv.compat,"",@"SHT_CUDA_COMPAT_INFO"
	.align	4
        /*0000*/ 	.byte	0x02, 0x09, 0x00, 0x00, 0x02, 0x02, 0x01, 0x00, 0x02, 0x05, 0x05, 0x00, 0x03, 0x07, 0x01, 0x01
        /*0010*/ 	.byte	0x02, 0x03, 0x00, 0x00, 0x02, 0x06, 0x01, 0x00, 0x04, 0x0b, 0x08, 0x00, 0x09, 0x00, 0x00, 0x00
        /*0020*/ 	.byte	0x00, 0x00, 0x00, 0x00


//--------------------- .nv.info._Z7setFlagPiS_S_ --------------------------
	.section	.nv.info._Z7setFlagPiS_S_,"",@"SHT_CUDA_INFO"
	.sectionflags	@""
	.align	4


	//----- nvinfo : EIATTR_CUDA_API_VERSION
	.align		4
        /*0000*/ 	.byte	0x04, 0x37
        /*0002*/ 	.short	(.L_31 - .L_30)
.L_30:
        /*0004*/ 	.word	0x00000082


	//----- nvinfo : EIATTR_KPARAM_INFO
	.align		4
.L_31:
        /*0008*/ 	.byte	0x04, 0x17
        /*000a*/ 	.short	(.L_33 - .L_32)
.L_32:
        /*000c*/ 	.word	0x00000000
        /*0010*/ 	.short	0x0002
        /*0012*/ 	.short	0x0010
        /*0014*/ 	.byte	0x00, 0xf5, 0x21, 0x00


	//----- nvinfo : EIATTR_KPARAM_INFO
	.align		4
.L_33:
        /*0018*/ 	.byte	0x04, 0x17
        /*001a*/ 	.short	(.L_35 - .L_34)
.L_34:
        /*001c*/ 	.word	0x00000000
        /*0020*/ 	.short	0x0001
        /*0022*/ 	.short	0x0008
        /*0024*/ 	.byte	0x00, 0xf5, 0x21, 0x00


	//----- nvinfo : EIATTR_KPARAM_INFO
	.align		4
.L_35:
        /*0028*/ 	.byte	0x04, 0x17
        /*002a*/ 	.short	(.L_37 - .L_36)
.L_36:
        /*002c*/ 	.word	0x00000000
        /*0030*/ 	.short	0x0000
        /*0032*/ 	.short	0x0000
        /*0034*/ 	.byte	0x00, 0xf5, 0x21, 0x00


	//----- nvinfo : EIATTR_SPARSE_MMA_MASK
	.align		4
.L_37:
        /*0038*/ 	.byte	0x03, 0x50
        /*003a*/ 	.short	0x0000


	//----- nvinfo : EIATTR_MAXREG_COUNT
	.align		4
        /*003c*/ 	.byte	0x03, 0x1b
        /*003e*/ 	.short	0x00ff


	//----- nvinfo : EIATTR_MERCURY_ISA_VERSION
	.align		4
        /*0040*/ 	.byte	0x03, 0x5f
        /*0042*/ 	.short	0x0101


	//----- nvinfo : EIATTR_VRC_CTA_INIT_COUNT
	.align		4
        /*0044*/ 	.byte	0x02, 0x4a
	.zero		1
	.zero		1


	//----- nvinfo : EIATTR_EXIT_INSTR_OFFSETS
	.align		4
        /*0048*/ 	.byte	0x04, 0x1c
        /*004a*/ 	.short	(.L_39 - .L_38)


	//   ....[0]....
.L_38:
        /*004c*/ 	.word	0x00000060


	//   ....[1]....
        /*0050*/ 	.word	0x000000c0


	//   ....[2]....
        /*0054*/ 	.word	0x00000130


	//   ....[3]....
        /*0058*/ 	.word	0x00000160


	//----- nvinfo : EIATTR_CBANK_PARAM_SIZE
	.align		4
.L_39:
        /*005c*/ 	.byte	0x03, 0x19
        /*005e*/ 	.short	0x0018


	//----- nvinfo : EIATTR_PARAM_CBANK
	.align		4
        /*0060*/ 	.byte	0x04, 0x0a
        /*0062*/ 	.short	(.L_41 - .L_40)
	.align		4
.L_40:
        /*0064*/ 	.word	index@(.nv.constant0._Z7setFlagPiS_S_)
        /*0068*/ 	.short	0x0380
        /*006a*/ 	.short	0x0018


	//----- nvinfo : EIATTR_SW_WAR
	.align		4
.L_41:
        /*006c*/ 	.byte	0x04, 0x36
        /*006e*/ 	.short	(.L_43 - .L_42)
.L_42:
        /*0070*/ 	.word	0x00000008
.L_43:


//--------------------- .nv.info._Z13minimumKernelPiS_S_S_S_S_i --------------------------
	.section	.nv.info._Z13minimumKernelPiS_S_S_S_S_i,"",@"SHT_CUDA_INFO"
	.sectionflags	@""
	.align	4


	//----- nvinfo : EIATTR_CUDA_API_VERSION
	.align		4
        /*0000*/ 	.byte	0x04, 0x37
        /*0002*/ 	.short	(.L_45 - .L_44)
.L_44:
        /*0004*/ 	.word	0x00000082


	//----- nvinfo : EIATTR_KPARAM_INFO
	.align		4
.L_45:
        /*0008*/ 	.byte	0x04, 0x17
        /*000a*/ 	.short	(.L_47 - .L_46)
.L_46:
        /*000c*/ 	.word	0x00000000
        /*0010*/ 	.short	0x0006
        /*0012*/ 	.short	0x0030
        /*0014*/ 	.byte	0x00, 0xf0, 0x11, 0x00


	//----- nvinfo : EIATTR_KPARAM_INFO
	.align		4
.L_47:
        /*0018*/ 	.byte	0x04, 0x17
        /*001a*/ 	.short	(.L_49 - .L_48)
.L_48:
        /*001c*/ 	.word	0x00000000
        /*0020*/ 	.short	0x0005
        /*0022*/ 	.short	0x0028
        /*0024*/ 	.byte	0x00, 0xf5, 0x21, 0x00


	//----- nvinfo : EIATTR_KPARAM_INFO
	.align		4
.L_49:
        /*0028*/ 	.byte	0x04, 0x17
        /*002a*/ 	.short	(.L_51 - .L_50)
.L_50:
        /*002c*/ 	.word	0x00000000
        /*0030*/ 	.short	0x0004
        /*0032*/ 	.short	0x0020
        /*0034*/ 	.byte	0x00, 0xf5, 0x21, 0x00


	//----- nvinfo : EIATTR_KPARAM_INFO
	.align		4
.L_51:
        /*0038*/ 	.byte	0x04, 0x17
        /*003a*/ 	.short	(.L_53 - .L_52)
.L_52:
        /*003c*/ 	.word	0x00000000
        /*0040*/ 	.short	0x0003
        /*0042*/ 	.short	0x0018
        /*0044*/ 	.byte	0x00, 0xf5, 0x21, 0x00


	//----- nvinfo : EIATTR_KPARAM_INFO
	.align		4
.L_53:
        /*0048*/ 	.byte	0x04, 0x17
        /*004a*/ 	.short	(.L_55 - .L_54)
.L_54:
        /*004c*/ 	.word	0x00000000
        /*0050*/ 	.short	0x0002
        /*0052*/ 	.short	0x0010
        /*0054*/ 	.byte	0x00, 0xf5, 0x21, 0x00


	//----- nvinfo : EIATTR_KPARAM_INFO
	.align		4
.L_55:
        /*0058*/ 	.byte	0x04, 0x17
        /*005a*/ 	.short	(.L_57 - .L_56)
.L_56:
        /*005c*/ 	.word	0x00000000
        /*0060*/ 	.short	0x0001
        /*0062*/ 	.short	0x0008
        /*0064*/ 	.byte	0x00, 0xf5, 0x21, 0x00


	//----- nvinfo : EIATTR_KPARAM_INFO
	.align		4
.L_57:
        /*0068*/ 	.byte	0x04, 0x17
        /*006a*/ 	.short	(.L_59 - .L_58)
.L_58:
        /*006c*/ 	.word	0x00000000
        /*0070*/ 	.short	0x0000
        /*0072*/ 	.short	0x0000
        /*0074*/ 	.byte	0x00, 0xf5, 0x21, 0x00


	//----- nvinfo : EIATTR_SPARSE_MMA_MASK
	.align		4
.L_59:
        /*0078*/ 	.byte	0x03, 0x50
        /*007a*/ 	.short	0x0000


	//----- nvinfo : EIATTR_MAXREG_COUNT
	.align		4
        /*007c*/ 	.byte	0x03, 0x1b
        /*007e*/ 	.short	0x00ff


	//----- nvinfo : EIATTR_MERCURY_ISA_VERSION
	.align		4
        /*0080*/ 	.byte	0x03, 0x5f
        /*0082*/ 	.short	0x0101


	//----- nvinfo : EIATTR_VRC_CTA_INIT_COUNT
	.align		4
        /*0084*/ 	.byte	0x02, 0x4a
	.zero		1
	.zero		1


	//----- nvinfo : EIATTR_EXIT_INSTR_OFFSETS
	.align		4
        /*0088*/ 	.byte	0x04, 0x1c
        /*008a*/ 	.short	(.L_61 - .L_60)


	//   ....[0]....
.L_60:
        /*008c*/ 	.word	0x00000080


	//   ....[1]....
        /*0090*/ 	.word	0x000000e0


	//   ....[2]....
        /*0094*/ 	.word	0x00000130


	//   ....[3]....
        /*0098*/ 	.word	0x00000240


	//   ....[4]....
        /*009c*/ 	.word	0x000002f0


	//   ....[5]....
        /*00a0*/ 	.word	0x00000440


	//----- nvinfo : EIATTR_CRS_STACK_SIZE
	.align		4
.L_61:
        /*00a4*/ 	.byte	0x04, 0x1e
        /*00a6*/ 	.short	(.L_63 - .L_62)
.L_62:
        /*00a8*/ 	.word	0x00000000


	//----- nvinfo : EIATTR_CBANK_PARAM_SIZE
	.align		4
.L_63:
        /*00ac*/ 	.byte	0x03, 0x19
        /*00ae*/ 	.short	0x0034


	//----- nvinfo : EIATTR_PARAM_CBANK
	.align		4
        /*00b0*/ 	.byte	0x04, 0x0a
        /*00b2*/ 	.short	(.L_65 - .L_64)
	.align		4
.L_64:
        /*00b4*/ 	.word	index@(.nv.constant0._Z13minimumKernelPiS_S_S_S_S_i)
        /*00b8*/ 	.short	0x0380
        /*00ba*/ 	.short	0x0034


	//----- nvinfo : EIATTR_SW_WAR
	.align		4
.L_65:
        /*00bc*/ 	.byte	0x04, 0x36
        /*00be*/ 	.short	(.L_67 - .L_66)
.L_66:
        /*00c0*/ 	.word	0x00000008
.L_67:


//--------------------- .nv.info._Z7reduce6PiS_S_S_S_j --------------------------
	.section	.nv.info._Z7reduce6PiS_S_S_S_j,"",@"SHT_CUDA_INFO"
	.sectionflags	@""
	.align	4


	//----- nvinfo : EIATTR_CUDA_API_VERSION
	.align		4
        /*0000*/ 	.byte	0x04, 0x37
        /*0002*/ 	.short	(.L_69 - .L_68)
.L_68:
        /*0004*/ 	.word	0x00000082


	//----- nvinfo : EIATTR_KPARAM_INFO
	.align		4
.L_69:
        /*0008*/ 	.byte	0x04, 0x17
        /*000a*/ 	.short	(.L_71 - .L_70)
.L_70:
        /*000c*/ 	.word	0x00000000
        /*0010*/ 	.short	0x0005
        /*0012*/ 	.short	0x0028
        /*0014*/ 	.byte	0x00, 0xf0, 0x11, 0x00


	//----- nvinfo : EIATTR_KPARAM_INFO
	.align		4
.L_71:
        /*0018*/ 	.byte	0x04, 0x17
        /*001a*/ 	.short	(.L_73 - .L_72)
.L_72:
        /*001c*/ 	.word	0x00000000
        /*0020*/ 	.short	0x0004
        /*0022*/ 	.short	0x0020
        /*0024*/ 	.byte	0x00, 0xf5, 0x21, 0x00


	//----- nvinfo : EIATTR_KPARAM_INFO
	.align		4
.L_73:
        /*0028*/ 	.byte	0x04, 0x17
        /*002a*/ 	.short	(.L_75 - .L_74)
.L_74:
        /*002c*/ 	.word	0x00000000
        /*0030*/ 	.short	0x0003
        /*0032*/ 	.short	0x0018
        /*0034*/ 	.byte	0x00, 0xf5, 0x21, 0x00


	//----- nvinfo : EIATTR_KPARAM_INFO
	.align		4
.L_75:
        /*0038*/ 	.byte	0x04, 0x17
        /*003a*/ 	.short	(.L_77 - .L_76)
.L_76:
        /*003c*/ 	.word	0x00000000
        /*0040*/ 	.short	0x0002
        /*0042*/ 	.short	0x0010
        /*0044*/ 	.byte	0x00, 0xf5, 0x21, 0x00


	//----- nvinfo : EIATTR_KPARAM_INFO
	.align		4
.L_77:
        /*0048*/ 	.byte	0x04, 0x17
        /*004a*/ 	.short	(.L_79 - .L_78)
.L_78:
        /*004c*/ 	.word	0x00000000
        /*0050*/ 	.short	0x0001
        /*0052*/ 	.short	0x0008
        /*0054*/ 	.byte	0x00, 0xf5, 0x21, 0x00


	//----- nvinfo : EIATTR_KPARAM_INFO
	.align		4
.L_79:
        /*0058*/ 	.byte	0x04, 0x17
        /*005a*/ 	.short	(.L_81 - .L_80)
.L_80:
        /*005c*/ 	.word	0x00000000
        /*0060*/ 	.short	0x0000
        /*0062*/ 	.short	0x0000
        /*0064*/ 	.byte	0x00, 0xf5, 0x21, 0x00


	//----- nvinfo : EIATTR_SPARSE_MMA_MASK
	.align		4
.L_81:
        /*0068*/ 	.byte	0x03, 0x50
        /*006a*/ 	.short	0x0000


	//----- nvinfo : EIATTR_MAXREG_COUNT
	.align		4
        /*006c*/ 	.byte	0x03, 0x1b
        /*006e*/ 	.short	0x00ff


	//----- nvinfo : EIATTR_NUM_BARRIERS
	.align		4
        /*0070*/ 	.byte	0x02, 0x4c
        /*0072*/ 	.byte	0x01
	.zero		1


	//----- nvinfo : EIATTR_MERCURY_ISA_VERSION
	.align		4
        /*0074*/ 	.byte	0x03, 0x5f
        /*0076*/ 	.short	0x0101


	//----- nvinfo : EIATTR_VRC_CTA_INIT_COUNT
	.align		4
        /*0078*/ 	.byte	0x02, 0x4a
	.zero		1
	.zero		1


	//----- nvinfo : EIATTR_EXIT_INSTR_OFFSETS
	.align		4
        /*007c*/ 	.byte	0x04, 0x1c
        /*007e*/ 	.short	(.L_83 - .L_82)


	//   ....[0]....
.L_82:
        /*0080*/ 	.word	0x00000610


	//   ....[1]....
        /*0084*/ 	.word	0x00000690


	//----- nvinfo : EIATTR_CRS_STACK_SIZE
	.align		4
.L_83:
        /*0088*/ 	.byte	0x04, 0x1e
        /*008a*/ 	.short	(.L_85 - .L_84)
.L_84:
        /*008c*/ 	.word	0x00000000


	//----- nvinfo : EIATTR_CBANK_PARAM_SIZE
	.align		4
.L_85:
        /*0090*/ 	.byte	0x03, 0x19
        /*0092*/ 	.short	0x002c


	//----- nvinfo : EIATTR_PARAM_CBANK
	.align		4
        /*0094*/ 	.byte	0x04, 0x0a
        /*0096*/ 	.short	(.L_87 - .L_86)
	.align		4
.L_86:
        /*0098*/ 	.word	index@(.nv.constant0._Z7reduce6PiS_S_S_S_j)
        /*009c*/ 	.short	0x0380
        /*009e*/ 	.short	0x002c


	//----- nvinfo : EIATTR_SW_WAR
	.align		4
.L_87:
        /*00a0*/ 	.byte	0x04, 0x36
        /*00a2*/ 	.short	(.L_89 - .L_88)
.L_88:
        /*00a4*/ 	.word	0x00000008
.L_89:


//--------------------- .nv.info._Z16reduce6NoVisitedPiS_S_S_S_j --------------------------
	.section	.nv.info._Z16reduce6NoVisitedPiS_S_S_S_j,"",@"SHT_CUDA_INFO"
	.sectionflags	@""
	.align	4


	//----- nvinfo : EIATTR_CUDA_API_VERSION
	.align		4
        /*0000*/ 	.byte	0x04, 0x37
        /*0002*/ 	.short	(.L_91 - .L_90)
.L_90:
        /*0004*/ 	.word	0x00000082


	//----- nvinfo : EIATTR_KPARAM_INFO
	.align		4
.L_91:
        /*0008*/ 	.byte	0x04, 0x17
        /*000a*/ 	.short	(.L_93 - .L_92)
.L_92:
        /*000c*/ 	.word	0x00000000
        /*0010*/ 	.short	0x0005
        /*0012*/ 	.short	0x0028
        /*0014*/ 	.byte	0x00, 0xf0, 0x11, 0x00


	//----- nvinfo : EIATTR_KPARAM_INFO
	.align		4
.L_93:
        /*0018*/ 	.byte	0x04, 0x17
        /*001a*/ 	.short	(.L_95 - .L_94)
.L_94:
        /*001c*/ 	.word	0x00000000
        /*0020*/ 	.short	0x0004
        /*0022*/ 	.short	0x0020
        /*0024*/ 	.byte	0x00, 0xf5, 0x21, 0x00


	//----- nvinfo : EIATTR_KPARAM_INFO
	.align		4
.L_95:
        /*0028*/ 	.byte	0x04, 0x17
        /*002a*/ 	.short	(.L_97 - .L_96)
.L_96:
        /*002c*/ 	.word	0x00000000
        /*0030*/ 	.short	0x0003
        /*0032*/ 	.short	0x0018
        /*0034*/ 	.byte	0x00, 0xf5, 0x21, 0x00


	//----- nvinfo : EIATTR_KPARAM_INFO
	.align		4
.L_97:
        /*0038*/ 	.byte	0x04, 0x17
        /*003a*/ 	.short	(.L_99 - .L_98)
.L_98:
        /*003c*/ 	.word	0x00000000
        /*0040*/ 	.short	0x0002
        /*0042*/ 	.short	0x0010
        /*0044*/ 	.byte	0x00, 0xf5, 0x21, 0x00


	//----- nvinfo : EIATTR_KPARAM_INFO
	.align		4
.L_99:
        /*0048*/ 	.byte	0x04, 0x17
        /*004a*/ 	.short	(.L_101 - .L_100)
.L_100:
        /*004c*/ 	.word	0x00000000
        /*0050*/ 	.short	0x0001
        /*0052*/ 	.short	0x0008
        /*0054*/ 	.byte	0x00, 0xf5, 0x21, 0x00


	//----- nvinfo : EIATTR_KPARAM_INFO
	.align		4
.L_101:
        /*0058*/ 	.byte	0x04, 0x17
        /*005a*/ 	.short	(.L_103 - .L_102)
.L_102:
        /*005c*/ 	.word	0x00000000
        /*0060*/ 	.short	0x0000
        /*0062*/ 	.short	0x0000
        /*0064*/ 	.byte	0x00, 0xf5, 0x21, 0x00


	//----- nvinfo : EIATTR_SPARSE_MMA_MASK
	.align		4
.L_103:
        /*0068*/ 	.byte	0x03, 0x50
        /*006a*/ 	.short	0x0000


	//----- nvinfo : EIATTR_MAXREG_COUNT
	.align		4
        /*006c*/ 	.byte	0x03, 0x1b
        /*006e*/ 	.short	0x00ff


	//----- nvinfo : EIATTR_NUM_BARRIERS
	.align		4
        /*0070*/ 	.byte	0x02, 0x4c
        /*0072*/ 	.byte	0x01
	.zero		1


	//----- nvinfo : EIATTR_MERCURY_ISA_VERSION
	.align		4
        /*0074*/ 	.byte	0x03, 0x5f
        /*0076*/ 	.short	0x0101


	//----- nvinfo : EIATTR_VRC_CTA_INIT_COUNT
	.align		4
        /*0078*/ 	.byte	0x02, 0x4a
	.zero		1
	.zero		1


	//----- nvinfo : EIATTR_EXIT_INSTR_OFFSETS
	.align		4
        /*007c*/ 	.byte	0x04, 0x1c
        /*007e*/ 	.short	(.L_105 - .L_104)


	//   ....[0]....
.L_104:
        /*0080*/ 	.word	0x00000690


	//   ....[1]....
        /*0084*/ 	.word	0x000007c0


	//----- nvinfo : EIATTR_CRS_STACK_SIZE
	.align		4
.L_105:
        /*0088*/ 	.byte	0x04, 0x1e
        /*008a*/ 	.short	(.L_107 - .L_106)
.L_106:
        /*008c*/ 	.word	0x00000000


	//----- nvinfo : EIATTR_CBANK_PARAM_SIZE
	.align		4
.L_107:
        /*0090*/ 	.byte	0x03, 0x19
        /*0092*/ 	.short	0x002c


	//----- nvinfo : EIATTR_PARAM_CBANK
	.align		4
        /*0094*/ 	.byte	0x04, 0x0a
        /*0096*/ 	.short	(.L_109 - .L_108)
	.align		4
.L_108:
        /*0098*/ 	.word	index@(.nv.constant0._Z16reduce6NoVisitedPiS_S_S_S_j)
        /*009c*/ 	.short	0x0380
        /*009e*/ 	.short	0x002c


	//----- nvinfo : EIATTR_SW_WAR
	.align		4
.L_109:
        /*00a0*/ 	.byte	0x04, 0x36
        /*00a2*/ 	.short	(.L_111 - .L_110)
.L_110:
        /*00a4*/ 	.word	0x00000008
.L_111:


//--------------------- .nv.info._Z18reduce6NoVisitedV2PiS_S_S_S_S_i --------------------------
	.section	.nv.info._Z18reduce6NoVisitedV2PiS_S_S_S_S_i,"",@"SHT_CUDA_INFO"
	.sectionflags	@""
	.align	4


	//----- nvinfo : EIATTR_CUDA_API_VERSION
	.align		4
        /*0000*/ 	.byte	0x04, 0x37
        /*0002*/ 	.short	(.L_113 - .L_112)
.L_112:
        /*0004*/ 	.word	0x00000082


	//----- nvinfo : EIATTR_KPARAM_INFO
	.align		4
.L_113:
        /*0008*/ 	.byte	0x04, 0x17
        /*000a*/ 	.short	(.L_115 - .L_114)
.L_114:
        /*000c*/ 	.word	0x00000000
        /*0010*/ 	.short	0x0006
        /*0012*/ 	.short	0x0030
        /*0014*/ 	.byte	0x00, 0xf0, 0x11, 0x00


	//----- nvinfo : EIATTR_KPARAM_INFO
	.align		4
.L_115:
        /*0018*/ 	.byte	0x04, 0x17
        /*001a*/ 	.short	(.L_117 - .L_116)
.L_116:
        /*001c*/ 	.word	0x00000000
        /*0020*/ 	.short	0x0005
        /*0022*/ 	.short	0x0028
        /*0024*/ 	.byte	0x00, 0xf5, 0x21, 0x00


	//----- nvinfo : EIATTR_KPARAM_INFO
	.align		4
.L_117:
        /*0028*/ 	.byte	0x04, 0x17
        /*002a*/ 	.short	(.L_119 - .L_118)
.L_118:
        /*002c*/ 	.word	0x00000000
        /*0030*/ 	.short	0x0004
        /*0032*/ 	.short	0x0020
        /*0034*/ 	.byte	0x00, 0xf5, 0x21, 0x00


	//----- nvinfo : EIATTR_KPARAM_INFO
	.align		4
.L_119:
        /*0038*/ 	.byte	0x04, 0x17
        /*003a*/ 	.short	(.L_121 - .L_120)
.L_120:
        /*003c*/ 	.word	0x00000000
        /*0040*/ 	.short	0x0003
        /*0042*/ 	.short	0x0018
        /*0044*/ 	.byte	0x00, 0xf5, 0x21, 0x00


	//----- nvinfo : EIATTR_KPARAM_INFO
	.align		4
.L_121:
        /*0048*/ 	.byte	0x04, 0x17
        /*004a*/ 	.short	(.L_123 - .L_122)
.L_122:
        /*004c*/ 	.word	0x00000000
        /*0050*/ 	.short	0x0002
        /*0052*/ 	.short	0x0010
        /*0054*/ 	.byte	0x00, 0xf5, 0x21, 0x00


	//----- nvinfo : EIATTR_KPARAM_INFO
	.align		4
.L_123:
        /*0058*/ 	.byte	0x04, 0x17
        /*005a*/ 	.short	(.L_125 - .L_124)
.L_124:
        /*005c*/ 	.word	0x00000000
        /*0060*/ 	.short	0x0001
        /*0062*/ 	.short	0x0008
        /*0064*/ 	.byte	0x00, 0xf5, 0x21, 0x00


	//----- nvinfo : EIATTR_KPARAM_INFO
	.align		4
.L_125:
        /*0068*/ 	.byte	0x04, 0x17
        /*006a*/ 	.short	(.L_127 - .L_126)
.L_126:
        /*006c*/ 	.word	0x00000000
        /*0070*/ 	.short	0x0000
        /*0072*/ 	.short	0x0000
        /*0074*/ 	.byte	0x00, 0xf5, 0x21, 0x00


	//----- nvinfo : EIATTR_SPARSE_MMA_MASK
	.align		4
.L_127:
        /*0078*/ 	.byte	0x03, 0x50
        /*007a*/ 	.short	0x0000


	//----- nvinfo : EIATTR_MAXREG_COUNT
	.align		4
        /*007c*/ 	.byte	0x03, 0x1b
        /*007e*/ 	.short	0x00ff


	//----- nvinfo : EIATTR_NUM_BARRIERS
	.align		4
        /*0080*/ 	.byte	0x02, 0x4c
        /*0082*/ 	.byte	0x01
	.zero		1


	//----- nvinfo : EIATTR_MERCURY_ISA_VERSION
	.align		4
        /*0084*/ 	.byte	0x03, 0x5f
        /*0086*/ 	.short	0x0101


	//----- nvinfo : EIATTR_VRC_CTA_INIT_COUNT
	.align		4
        /*0088*/ 	.byte	0x02, 0x4a
	.zero		1
	.zero		1


	//----- nvinfo : EIATTR_EXIT_INSTR_OFFSETS
	.align		4
        /*008c*/ 	.byte	0x04, 0x1c
        /*008e*/ 	.short	(.L_129 - .L_128)


	//   ....[0]....
.L_128:
        /*0090*/ 	.word	0x00000640


	//   ....[1]....
        /*0094*/ 	.word	0x000006f0


	//----- nvinfo : EIATTR_CRS_STACK_SIZE
	.align		4
.L_129:
        /*0098*/ 	.byte	0x04, 0x1e
        /*009a*/ 	.short	(.L_131 - .L_130)
.L_130:
        /*009c*/ 	.word	0x00000000


	//----- nvinfo : EIATTR_CBANK_PARAM_SIZE
	.align		4
.L_131:
        /*00a0*/ 	.byte	0x03, 0x19
        /*00a2*/ 	.short	0x0034


	//----- nvinfo : EIATTR_PARAM_CBANK
	.align		4
        /*00a4*/ 	.byte	0x04, 0x0a
        /*00a6*/ 	.short	(.L_133 - .L_132)
	.align		4
.L_132:
        /*00a8*/ 	.word	index@(.nv.constant0._Z18reduce6NoVisitedV2PiS_S_S_S_S_i)
        /*00ac*/ 	.short	0x0380
        /*00ae*/ 	.short	0x0034


	//----- nvinfo : EIATTR_SW_WAR
	.align		4
.L_133:
        /*00b0*/ 	.byte	0x04, 0x36
        /*00b2*/ 	.short	(.L_135 - .L_134)
.L_134:
        /*00b4*/ 	.word	0x00000008
.L_135:


//--------------------- .nv.callgraph             --------------------------
	.section	.nv.callgraph,"",@"SHT_CUDA_CALLGRAPH"
	.align	4
	.sectionentsize	8
	.align		4
        /*0000*/ 	.word	0x00000000
	.align		4
        /*0004*/ 	.word	0xffffffff
	.align		4
        /*0008*/ 	.word	0x00000000
	.align		4
        /*000c*/ 	.word	0xfffffffe
	.align		4
        /*0010*/ 	.word	0x00000000
	.align		4
        /*0014*/ 	.word	0xfffffffd
	.align		4
        /*0018*/ 	.word	0x00000000
	.align		4
        /*001c*/ 	.word	0xfffffffc


//--------------------- .text._Z7setFlagPiS_S_    --------------------------
	.section	.text._Z7setFlagPiS_S_,"ax",@progbits
	.align	128
        .global         _Z7setFlagPiS_S_
        .type           _Z7setFlagPiS_S_,@function
        .size           _Z7setFlagPiS_S_,(.L_x_38 - _Z7setFlagPiS_S_)
        .other          _Z7setFlagPiS_S_,@"STO_CUDA_ENTRY STV_DEFAULT"
_Z7setFlagPiS_S_:
.text._Z7setFlagPiS_S_:
[----:B------:R-:W-:Y:S01]  /*0000*/  LDC R1, c[0x0][0x37c] ;  /* 0x0000df00ff017b82 */ /* 0x000fe20000000800 */
[----:B------:R-:W0:Y:S07]  /*0010*/  S2R R9, SR_TID.X ;  /* 0x0000000000097919 */ /* 0x000e2e0000002100 */
[----:B------:R-:W0:Y:S08]  /*0020*/  S2UR UR4, SR_CTAID.X ;  /* 0x00000000000479c3 */ /* 0x000e300000002500 */
[----:B------:R-:W0:Y:S02]  /*0030*/  LDC R0, c[0x0][0x360] ;  /* 0x0000d800ff007b82 */ /* 0x000e240000000800 */
[----:B0-----:R-:W-:-:S05]  /*0040*/  IMAD R9, R0, UR4, R9 ;  /* 0x0000000400097c24 */ /* 0x001fca000f8e0209 */
[----:B------:R-:W-:-:S13]  /*0050*/  ISETP.GT.AND P0, PT, R9, 0x270f, PT ;  /* 0x0000270f0900780c */ /* 0x000fda0003f04270 */
[----:B------:R-:W-:Y:S05]  /*0060*/  @P0 EXIT ;  /* 0x000000000000094d */ /* 0x000fea0003800000 */
[----:B------:R-:W0:Y:S01]  /*0070*/  LDC.64 R2, c[0x0][0x380] ;  /* 0x0000e000ff027b82 */ /* 0x000e220000000a00 */
[----:B------:R-:W1:Y:S01]  /*0080*/  LDCU.64 UR4, c[0x0][0x358] ;  /* 0x00006b00ff0477ac */ /* 0x000e620008000a00 */
[----:B0-----:R-:W-:-:S05]  /*0090*/  IMAD.WIDE R2, R9, 0x4, R2 ;  /* 0x0000000409027825 */ /* 0x001fca00078e0202 */
[----:B-1----:R-:W2:Y:S02]  /*00a0*/  LDG.E R0, desc[UR4][R2.64] ;  /* 0x0000000402007981 */ /* 0x002ea4000c1e1900 */
[----:B--2---:R-:W-:-:S13]  /*00b0*/  ISETP.NE.AND P0, PT, R0, 0x1, PT ;  /* 0x000000010000780c */ /* 0x004fda0003f05270 */
[----:B------:R-:W-:Y:S05]  /*00c0*/  @!P0 EXIT ;  /* 0x000000000000894d */ /* 0x000fea0003800000 */
[----:B------:R-:W0:Y:S08]  /*00d0*/  LDC.64 R4, c[0x0][0x388] ;  /* 0x0000e200ff047b82 */ /* 0x000e300000000a00 */
[----:B------:R-:W1:Y:S01]  /*00e0*/  LDC.64 R6, c[0x0][0x390] ;  /* 0x0000e400ff067b82 */ /* 0x000e620000000a00 */
[----:B0-----:R-:W-:-:S06]  /*00f0*/  IMAD.WIDE R4, R9, 0x4, R4 ;  /* 0x0000000409047825 */ /* 0x001fcc00078e0204 */
[----:B------:R-:W2:Y:S04]  /*0100*/  LDG.E R4, desc[UR4][R4.64] ;  /* 0x0000000404047981 */ /* 0x000ea8000c1e1900 */
[----:B-1----:R-:W2:Y:S02]  /*0110*/  LDG.E R7, desc[UR4][R6.64] ;  /* 0x0000000406077981 */ /* 0x002ea4000c1e1900 */
[----:B--2---:R-:W-:-:S13]  /*0120*/  ISETP.NE.AND P0, PT, R4, R7, PT ;  /* 0x000000070400720c */ /* 0x004fda0003f05270 */
[----:B------:R-:W-:Y:S05]  /*0130*/  @P0 EXIT ;  /* 0x000000000000094d */ /* 0x000fea0003800000 */
[----:B------:R-:W-:-:S05]  /*0140*/  HFMA2 R5, -RZ, RZ, 0, 5.9604644775390625e-08 ;  /* 0x00000001ff057431 */ /* 0x000fca00000001ff */
[----:B------:R-:W-:Y:S01]  /*0150*/  STG.E desc[UR4][R2.64], R5 ;  /* 0x0000000502007986 */ /* 0x000fe2000c101904 */
[----:B------:R-:W-:Y:S05]  /*0160*/  EXIT ;  /* 0x000000000000794d */ /* 0x000fea0003800000 */
.L_x_0:
[----:B------:R-:W-:-:S00]  /*0170*/  BRA `(.L_x_0) ;  /* 0xfffffffc00fc7947 */ /* 0x000fc0000383ffff */
[----:B------:R-:W-:-:S00]  /*0180*/  NOP ;  /* 0x0000000000007918 */ /* 0x000fc00000000000 */
[----:B------:R-:W-:-:S00]  /*0190*/  NOP ;  /* 0x0000000000007918 */ /* 0x000fc00000000000 */
[----:B------:R-:W-:-:S00]  /*01a0*/  NOP ;  /* 0x0000000000007918 */ /* 0x000fc00000000000 */
[----:B------:R-:W-:-:S00]  /*01b0*/  NOP ;  /* 0x0000000000007918 */ /* 0x000fc00000000000 */
[----:B------:R-:W-:-:S00]  /*01c0*/  NOP ;  /* 0x0000000000007918 */ /* 0x000fc00000000000 */
[----:B------:R-:W-:-:S00]  /*01d0*/  NOP ;  /* 0x0000000000007918 */ /* 0x000fc00000000000 */
[----:B------:R-:W-:-:S00]  /*01e0*/  NOP ;  /* 0x0000000000007918 */ /* 0x000fc00000000000 */
[----:B------:R-:W-:-:S00]  /*01f0*/  NOP ;  /* 0x0000000000007918 */ /* 0x000fc00000000000 */
.L_x_38:


//--------------------- .text._Z13minimumKernelPiS_S_S_S_S_i --------------------------
	.section	.text._Z13minimumKernelPiS_S_S_S_S_i,"ax",@progbits
	.align	128
        .global         _Z13minimumKernelPiS_S_S_S_S_i
        .type           _Z13minimumKernelPiS_S_S_S_S_i,@function
        .size           _Z13minimumKernelPiS_S_S_S_S_i,(.L_x_39 - _Z13minimumKernelPiS_S_S_S_S_i)
        .other          _Z13minimumKernelPiS_S_S_S_S_i,@"STO_CUDA_ENTRY STV_DEFAULT"
_Z13minimumKernelPiS_S_S_S_S_i:
.text._Z13minimumKernelPiS_S_S_S_S_i:
[----:B------:R-:W-:Y:S01]  /*0000*/  LDC R1, c[0x0][0x37c] ;  /* 0x0000df00ff017b82 */ /* 0x000fe20000000800 */
[----:B------:R-:W0:Y:S07]  /*0010*/  S2R R0, SR_TID.X ;  /* 0x0000000000007919 */ /* 0x000e2e0000002100 */
[----:B------:R-:W0:Y:S01]  /*0020*/  S2UR UR5, SR_CTAID.X ;  /* 0x00000000000579c3 */ /* 0x000e220000002500 */
[----:B------:R-:W1:Y:S07]  /*0030*/  LDCU UR4, c[0x0][0x3b0] ;  /* 0x00007600ff0477ac */ /* 0x000e6e0008000800 */
[----:B------:R-:W0:Y:S01]  /*0040*/  LDC R3, c[0x0][0x360] ;  /* 0x0000d800ff037b82 */ /* 0x000e220000000800 */
[----:B-1----:R-:W-:Y:S01]  /*0050*/  UIADD3 UR4, UPT, UPT, UR4, -0x1, URZ ;  /* 0xffffffff04047890 */ /* 0x002fe2000fffe0ff */
[----:B0-----:R-:W-:-:S05]  /*0060*/  IMAD R0, R3, UR5, R0 ;  /* 0x0000000503007c24 */ /* 0x001fca000f8e0200 */
[----:B------:R-:W-:-:S13]  /*0070*/  ISETP.GE.AND P0, PT, R0, UR4, PT ;  /* 0x0000000400007c0c */ /* 0x000fda000bf06270 */
[----:B------:R-:W-:Y:S05]  /*0080*/  @P0 EXIT ;  /* 0x000000000000094d */ /* 0x000fea0003800000 */
[----:B------:R-:W0:Y:S01]  /*0090*/  LDC.64 R2, c[0x0][0x380] ;  /* 0x0000e000ff027b82 */ /* 0x000e220000000a00 */
[----:B------:R-:W1:Y:S01]  /*00a0*/  LDCU.64 UR6, c[0x0][0x358] ;  /* 0x00006b00ff0677ac */ /* 0x000e620008000a00 */
[----:B0-----:R-:W-:-:S06]  /*00b0*/  IMAD.WIDE R2, R0, 0x4, R2 ;  /* 0x0000000400027825 */ /* 0x001fcc00078e0202 */
[----:B-1----:R-:W2:Y:S02]  /*00c0*/  LDG.E R2, desc[UR6][R2.64] ;  /* 0x0000000602027981 */ /* 0x002ea4000c1e1900 */
[----:B--2---:R-:W-:-:S13]  /*00d0*/  ISETP.NE.AND P0, PT, R2, 0x1, PT ;  /* 0x000000010200780c */ /* 0x004fda0003f05270 */
[----:B------:R-:W-:Y:S05]  /*00e0*/  @P0 EXIT ;  /* 0x000000000000094d */ /* 0x000fea0003800000 */
[----:B------:R-:W0:Y:S02]  /*00f0*/  LDC.64 R2, c[0x0][0x388] ;  /* 0x0000e200ff027b82 */ /* 0x000e240000000a00 */
[----:B0-----:R-:W-:-:S05]  /*0100*/  IMAD.WIDE R2, R0, 0x4, R2 ;  /* 0x0000000400027825 */ /* 0x001fca00078e0202 */
[----:B------:R-:W2:Y:S02]  /*0110*/  LDG.E R5, desc[UR6][R2.64] ;  /* 0x0000000602057981 */ /* 0x000ea4000c1e1900 */
[----:B--2---:R-:W-:-:S13]  /*0120*/  ISETP.NE.AND P0, PT, R5, -0x1, PT ;  /* 0xffffffff0500780c */ /* 0x004fda0003f05270 */
[----:B------:R-:W-:Y:S05]  /*0130*/  @!P0 EXIT ;  /* 0x000000000000894d */ /* 0x000fea0003800000 */
[----:B------:R-:W0:Y:S01]  /*0140*/  LDC.64 R8, c[0x0][0x388] ;  /* 0x0000e200ff087b82 */ /* 0x000e220000000a00 */
[----:B------:R-:W-:Y:S01]  /*0150*/  BSSY.RECONVERGENT B0, `(.L_x_1) ;  /* 0x000000b000007945 */ /* 0x000fe20003800200 */
[----:B------:R-:W-:-:S07]  /*0160*/  IMAD.MOV.U32 R15, RZ, RZ, R0 ;  /* 0x000000ffff0f7224 */ /* 0x000fce00078e0000 */
.L_x_3:
[----:B------:R-:W-:Y:S01]  /*0170*/  VIADD R10, R0, 0x1 ;  /* 0x00000001000a7836 */ /* 0x000fe20000000000 */
[----:B------:R-:W-:-:S04]  /*0180*/  MOV R4, R5 ;  /* 0x0000000500047202 */ /* 0x000fc80000000f00 */
[----:B------:R-:W-:-:S13]  /*0190*/  ISETP.GE.AND P0, PT, R10, UR4, PT ;  /* 0x000000040a007c0c */ /* 0x000fda000bf06270 */
[----:B------:R-:W-:Y:S05]  /*01a0*/  @P0 BRA `(.L_x_2) ;  /* 0x0000000000140947 */ /* 0x000fea0003800000 */
[----:B0-----:R-:W-:-:S05]  /*01b0*/  IMAD.WIDE R6, R0, 0x4, R8 ;  /* 0x0000000400067825 */ /* 0x001fca00078e0208 */
[----:B------:R-:W2:Y:S01]  /*01c0*/  LDG.E R4, desc[UR6][R6.64+0x4] ;  /* 0x0000040606047981 */ /* 0x000ea2000c1e1900 */
[----:B------:R-:W-:Y:S01]  /*01d0*/  IMAD.MOV.U32 R0, RZ, RZ, R10 ;  /* 0x000000ffff007224 */ /* 0x000fe200078e000a */
[----:B--2---:R-:W-:-:S13]  /*01e0*/  ISETP.NE.AND P0, PT, R4, -0x1, PT ;  /* 0xffffffff0400780c */ /* 0x004fda0003f05270 */
[----:B------:R-:W-:Y:S05]  /*01f0*/  @!P0 BRA `(.L_x_3) ;  /* 0xfffffffc00dc8947 */ /* 0x000fea000383ffff */
.L_x_2:
[----:B------:R-:W-:Y:S05]  /*0200*/  BSYNC.RECONVERGENT B0 ;  /* 0x0000000000007941 */ /* 0x000fea0003800200 */
.L_x_1:
[----:B------:R-:W1:Y:S01]  /*0210*/  LDC.64 R12, c[0x0][0x380] ;  /* 0x0000e000ff0c7b82 */ /* 0x000e620000000a00 */
[----:B------:R-:W-:-:S07]  /*0220*/  ISETP.GE.AND P0, PT, R5, R4, PT ;  /* 0x000000040500720c */ /* 0x000fce0003f06270 */
[----:B------:R-:W2:Y:S06]  /*0230*/  LDC.64 R10, c[0x0][0x398] ;  /* 0x0000e600ff0a7b82 */ /* 0x000eac0000000a00 */
[----:B------:R-:W-:Y:S05]  /*0240*/  @P0 EXIT ;  /* 0x000000000000094d */ /* 0x000fea0003800000 */
[----:B------:R-:W-:Y:S01]  /*0250*/  BSSY.RECONVERGENT B0, `(.L_x_4) ;  /* 0x000000b000007945 */ /* 0x000fe20003800200 */
.L_x_6:
[----:B--2---:R-:W-:-:S05]  /*0260*/  IMAD.WIDE R6, R5, 0x4, R10 ;  /* 0x0000000405067825 */ /* 0x004fca00078e020a */
[----:B------:R-:W0:Y:S02]  /*0270*/  LDG.E R17, desc[UR6][R6.64] ;  /* 0x0000000606117981 */ /* 0x000e24000c1e1900 */
[----:B01----:R-:W-:-:S06]  /*0280*/  IMAD.WIDE R8, R17, 0x4, R12 ;  /* 0x0000000411087825 */ /* 0x003fcc00078e020c */
[----:B------:R-:W2:Y:S02]  /*0290*/  LDG.E R8, desc[UR6][R8.64] ;  /* 0x0000000608087981 */ /* 0x000ea4000c1e1900 */
[----:B--2---:R-:W-:-:S13]  /*02a0*/  ISETP.NE.AND P0, PT, R8, 0x1, PT ;  /* 0x000000010800780c */ /* 0x004fda0003f05270 */
[----:B------:R-:W-:Y:S05]  /*02b0*/  @P0 BRA `(.L_x_5) ;  /* 0x0000000000100947 */ /* 0x000fea0003800000 */
[----:B------:R-:W-:-:S04]  /*02c0*/  IADD3 R5, PT, PT, R5, 0x1, RZ ;  /* 0x0000000105057810 */ /* 0x000fc80007ffe0ff */
[----:B------:R-:W-:-:S13]  /*02d0*/  ISETP.GE.AND P0, PT, R5, R4, PT ;  /* 0x000000040500720c */ /* 0x000fda0003f06270 */
[----:B------:R-:W-:Y:S05]  /*02e0*/  @!P0 BRA `(.L_x_6) ;  /* 0xfffffffc00dc8947 */ /* 0x000fea000383ffff */
[----:B------:R-:W-:Y:S05]  /*02f0*/  EXIT ;  /* 0x000000000000794d */ /* 0x000fea0003800000 */
.L_x_5:
[----:B------:R-:W-:Y:S05]  /*0300*/  BSYNC.RECONVERGENT B0 ;  /* 0x0000000000007941 */ /* 0x000fea0003800200 */
.L_x_4:
[----:B------:R-:W0:Y:S08]  /*0310*/  LDC.64 R8, c[0x0][0x390] ;  /* 0x0000e400ff087b82 */ /* 0x000e300000000a00 */
[----:B------:R-:W1:Y:S01]  /*0320*/  LDC.64 R12, c[0x0][0x3a0] ;  /* 0x0000e800ff0c7b82 */ /* 0x000e620000000a00 */
[----:B0-----:R-:W-:-:S06]  /*0330*/  IMAD.WIDE R10, R15, 0x4, R8 ;  /* 0x000000040f0a7825 */ /* 0x001fcc00078e0208 */
[----:B------:R-:W2:Y:S01]  /*0340*/  LDG.E R10, desc[UR6][R10.64] ;  /* 0x000000060a0a7981 */ /* 0x000ea2000c1e1900 */
[----:B-1----:R-:W-:-:S06]  /*0350*/  IMAD.WIDE R12, R5, 0x4, R12 ;  /* 0x00000004050c7825 */ /* 0x002fcc00078e020c */
[----:B------:R-:W3:Y:S01]  /*0360*/  LDG.E R13, desc[UR6][R12.64] ;  /* 0x000000060c0d7981 */ /* 0x000ee2000c1e1900 */
[----:B------:R-:W-:Y:S01]  /*0370*/  IMAD.WIDE R14, R17, 0x4, R8 ;  /* 0x00000004110e7825 */ /* 0x000fe200078e0208 */
[C---:B--2---:R-:W-:Y:S02]  /*0380*/  ISETP.NE.AND P0, PT, R10.reuse, 0x7fffffff, PT ;  /* 0x7fffffff0a00780c */ /* 0x044fe40003f05270 */
[----:B---3--:R-:W-:-:S04]  /*0390*/  IADD3 R0, PT, PT, R10, R13, RZ ;  /* 0x0000000d0a007210 */ /* 0x008fc80007ffe0ff */
[----:B------:R-:W-:-:S05]  /*03a0*/  SEL R17, R0, 0x7fffffff, P0 ;  /* 0x7fffffff00117807 */ /* 0x000fca0000000000 */
[----:B------:R-:W2:Y:S01]  /*03b0*/  ATOMG.E.MIN.S32.STRONG.GPU PT, R14, desc[UR6][R14.64], R17 ;  /* 0x800000110e0e79a8 */ /* 0x000ea200089ef306 */
[----:B------:R-:W-:Y:S01]  /*03c0*/  BSSY.RECONVERGENT B0, `(.L_x_7) ;  /* 0x0000006000007945 */ /* 0x000fe20003800200 */
[----:B--2---:R-:W-:-:S13]  /*03d0*/  ISETP.GT.AND P0, PT, R14, R17, PT ;  /* 0x000000110e00720c */ /* 0x004fda0003f04270 */
[----:B------:R-:W-:Y:S05]  /*03e0*/  @!P0 BRA `(.L_x_8) ;  /* 0x00000000000c8947 */ /* 0x000fea0003800000 */
[----:B------:R-:W2:Y:S02]  /*03f0*/  LDG.E R7, desc[UR6][R6.64] ;  /* 0x0000000606077981 */ /* 0x000ea4000c1e1900 */
[----:B--2---:R-:W-:-:S05]  /*0400*/  IMAD.WIDE R8, R7, 0x4, R8 ;  /* 0x0000000407087825 */ /* 0x004fca00078e0208 */
[----:B------:R0:W5:Y:S02]  /*0410*/  ATOMG.E.EXCH.STRONG.GPU PT, RZ, desc[UR6][R8.64], R17 ;  /* 0x8000001108ff79a8 */ /* 0x000164000c1ef106 */
.L_x_8:
[----:B------:R-:W-:Y:S05]  /*0420*/  BSYNC.RECONVERGENT B0 ;  /* 0x0000000000007941 */ /* 0x000fea0003800200 */
.L_x_7:
[----:B------:R-:W-:Y:S01]  /*0430*/  STG.E desc[UR6][R2.64], R5 ;  /* 0x0000000502007986 */ /* 0x000fe2000c101906 */
[----:B------:R-:W-:Y:S05]  /*0440*/  EXIT ;  /* 0x000000000000794d */ /* 0x000fea0003800000 */
.L_x_9:
        /* <DEDUP_REMOVED lines=11> */
.L_x_39:


//--------------------- .text._Z7reduce6PiS_S_S_S_j --------------------------
	.section	.text._Z7reduce6PiS_S_S_S_j,"ax",@progbits
	.align	128
        .global         _Z7reduce6PiS_S_S_S_j
        .type           _Z7reduce6PiS_S_S_S_j,@function
        .size           _Z7reduce6PiS_S_S_S_j,(.L_x_40 - _Z7reduce6PiS_S_S_S_j)
        .other          _Z7reduce6PiS_S_S_S_j,@"STO_CUDA_ENTRY STV_DEFAULT"
_Z7reduce6PiS_S_S_S_j:
.text._Z7reduce6PiS_S_S_S_j:
[----:B------:R-:W-:Y:S08]  /*0000*/  LDC R1, c[0x0][0x37c] ;  /* 0x0000df00ff017b82 */ /* 0x000ff00000000800 */
[----:B------:R-:W0:Y:S01]  /*0010*/  S2UR UR5, SR_CgaCtaId ;  /* 0x00000000000579c3 */ /* 0x000e220000008800 */
[----:B------:R-:W1:Y:S01]  /*0020*/  S2R R0, SR_CTAID.X ;  /* 0x0000000000007919 */ /* 0x000e620000002500 */
[----:B------:R-:W1:Y:S01]  /*0030*/  LDCU UR6, c[0x0][0x360] ;  /* 0x00006c00ff0677ac */ /* 0x000e620008000800 */
[----:B------:R-:W-:Y:S01]  /*0040*/  HFMA2 R13, -RZ, RZ, 0, 5.9604644775390625e-08 ;  /* 0x00000001ff0d7431 */ /* 0x000fe200000001ff */
[----:B------:R-:W-:Y:S01]  /*0050*/  BSSY.RECONVERGENT B1, `(.L_x_10) ;  /* 0x000005a000017945 */ /* 0x000fe20003800200 */
[----:B------:R-:W1:Y:S01]  /*0060*/  S2R R19, SR_TID.X ;  /* 0x0000000000137919 */ /* 0x000e620000002100 */
[----:B------:R-:W-:Y:S01]  /*0070*/  UMOV UR4, 0x400 ;  /* 0x0000040000047882 */ /* 0x000fe20000000000 */
[----:B------:R-:W-:Y:S01]  /*0080*/  MOV R12, 0x1 ;  /* 0x00000001000c7802 */ /* 0x000fe20000000f00 */
[----:B------:R-:W2:Y:S08]  /*0090*/  LDC.64 R8, c[0x0][0x390] ;  /* 0x0000e400ff087b82 */ /* 0x000eb00000000a00 */
[----:B------:R-:W3:Y:S01]  /*00a0*/  LDC.64 R6, c[0x0][0x398] ;  /* 0x0000e600ff067b82 */ /* 0x000ee20000000a00 */
[----:B0-----:R-:W-:-:S07]  /*00b0*/  ULEA UR4, UR5, UR4, 0x18 ;  /* 0x0000000405047291 */ /* 0x001fce000f8ec0ff */
[----:B------:R-:W0:Y:S01]  /*00c0*/  LDC.64 R4, c[0x0][0x3a0] ;  /* 0x0000e800ff047b82 */ /* 0x000e220000000a00 */
[----:B------:R-:W-:-:S07]  /*00d0*/  IMAD.U32 R18, RZ, RZ, UR4 ;  /* 0x00000004ff127e24 */ /* 0x000fce000f8e00ff */
[----:B------:R-:W4:Y:S01]  /*00e0*/  LDC.64 R2, c[0x0][0x380] ;  /* 0x0000e000ff027b82 */ /* 0x000f220000000a00 */
[----:B------:R0:W-:Y:S01]  /*00f0*/  STS [R18+0x7d0], R13 ;  /* 0x0007d00d12007388 */ /* 0x0001e20000000800 */
[----:B-1----:R-:W-:Y:S01]  /*0100*/  IMAD R10, R0, UR6, R19 ;  /* 0x00000006000a7c24 */ /* 0x002fe2000f8e0213 */
[----:B------:R-:W1:Y:S01]  /*0110*/  LDCU.64 UR6, c[0x0][0x358] ;  /* 0x00006b00ff0677ac */ /* 0x000e620008000a00 */
[----:B------:R-:W-:-:S05]  /*0120*/  IMAD R11, R19, 0x4, R18 ;  /* 0x00000004130b7824 */ /* 0x000fca00078e0212 */
[----:B------:R0:W-:Y:S02]  /*0130*/  STS [R11], R10 ;  /* 0x0000000a0b007388 */ /* 0x0001e40000000800 */
.L_x_18:
[----:B------:R-:W-:Y:S01]  /*0140*/  IMAD.SHL.U32 R20, R12, 0x2, RZ ;  /* 0x000000020c147824 */ /* 0x000fe200078e00ff */
[----:B------:R-:W-:Y:S03]  /*0150*/  BSSY.RECONVERGENT B0, `(.L_x_11) ;  /* 0x0000040000007945 */ /* 0x000fe60003800200 */
[----:B0-2---:R-:W-:-:S05]  /*0160*/  IMAD R21, R20, R19, RZ ;  /* 0x0000001314157224 */ /* 0x005fca00078e02ff */
[----:B0-----:R-:W-:-:S04]  /*0170*/  VIADDMNMX R10, R21, R12, R21, !PT ;  /* 0x0000000c150a7246 */ /* 0x001fc80007800115 */
[----:B------:R-:W-:-:S13]  /*0180*/  ISETP.GT.AND P0, PT, R10, 0x1f3, PT ;  /* 0x000001f30a00780c */ /* 0x000fda0003f04270 */
[----:B------:R-:W-:Y:S05]  /*0190*/  @P0 BRA `(.L_x_12) ;  /* 0x0000000000ec0947 */ /* 0x000fea0003800000 */
[----:B------:R-:W-:-:S05]  /*01a0*/  LEA R21, R21, R18, 0x2 ;  /* 0x0000001215157211 */ /* 0x000fca00078e10ff */
[----:B------:R-:W0:Y:S02]  /*01b0*/  LDS R23, [R21] ;  /* 0x0000000015177984 */ /* 0x000e240000000800 */
[----:B0-----:R-:W-:-:S13]  /*01c0*/  ISETP.GT.AND P0, PT, R23, 0x270f, PT ;  /* 0x0000270f1700780c */ /* 0x001fda0003f04270 */
[----:B------:R-:W-:Y:S05]  /*01d0*/  @P0 BRA `(.L_x_12) ;  /* 0x0000000000dc0947 */ /* 0x000fea0003800000 */
[----:B------:R-:W-:-:S06]  /*01e0*/  IMAD R22, R12, 0x4, R21 ;  /* 0x000000040c167824 */ /* 0x000fcc00078e0215 */
[----:B------:R-:W0:Y:S02]  /*01f0*/  LDS R22, [R22] ;  /* 0x0000000016167984 */ /* 0x000e240000000800 */
[----:B0-----:R-:W-:-:S13]  /*0200*/  ISETP.GT.AND P0, PT, R22, 0x270f, PT ;  /* 0x0000270f1600780c */ /* 0x001fda0003f04270 */
[----:B------:R-:W-:Y:S05]  /*0210*/  @P0 BRA `(.L_x_12) ;  /* 0x0000000000cc0947 */ /* 0x000fea0003800000 */
[----:B--2---:R-:W-:-:S05]  /*0220*/  IMAD.WIDE R10, R22, 0x4, R8 ;  /* 0x00000004160a7825 */ /* 0x004fca00078e0208 */
[----:B-1----:R-:W2:Y:S02]  /*0230*/  LDG.E R13, desc[UR6][R10.64] ;  /* 0x000000060a0d7981 */ /* 0x002ea4000c1e1900 */
[----:B--2---:R-:W-:-:S13]  /*0240*/  ISETP.NE.AND P0, PT, R13, -0x1, PT ;  /* 0xffffffff0d00780c */ /* 0x004fda0003f05270 */
[----:B------:R-:W-:Y:S05]  /*0250*/  @!P0 BRA `(.L_x_12) ;  /* 0x0000000000bc8947 */ /* 0x000fea0003800000 */
[----:B------:R-:W-:-:S05]  /*0260*/  IMAD.WIDE R10, R23, 0x4, R8 ;  /* 0x00000004170a7825 */ /* 0x000fca00078e0208 */
[----:B------:R-:W2:Y:S02]  /*0270*/  LDG.E R17, desc[UR6][R10.64] ;  /* 0x000000060a117981 */ /* 0x000ea4000c1e1900 */
[----:B--2---:R-:W-:-:S13]  /*0280*/  ISETP.NE.AND P0, PT, R17, -0x1, PT ;  /* 0xffffffff1100780c */ /* 0x004fda0003f05270 */
[----:B------:R0:W-:Y:S01]  /*0290*/  @!P0 STS [R21], R22 ;  /* 0x0000001615008388 */ /* 0x0001e20000000800 */
[----:B------:R-:W-:Y:S05]  /*02a0*/  @!P0 BRA `(.L_x_12) ;  /* 0x0000000000a88947 */ /* 0x000fea0003800000 */
[----:B---3--:R-:W-:-:S06]  /*02b0*/  IMAD.WIDE R14, R22, 0x4, R6 ;  /* 0x00000004160e7825 */ /* 0x008fcc00078e0206 */
[----:B------:R-:W2:Y:S01]  /*02c0*/  LDG.E R14, desc[UR6][R14.64] ;  /* 0x000000060e0e7981 */ /* 0x000ea2000c1e1900 */
[----:B------:R-:W-:Y:S01]  /*02d0*/  BSSY.RELIABLE B2, `(.L_x_13) ;  /* 0x0000013000027945 */ /* 0x000fe20003800100 */
[----:B------:R-:W-:-:S04]  /*02e0*/  IMAD.WIDE R10, R13, 0x4, R4 ;  /* 0x000000040d0a7825 */ /* 0x000fc800078e0204 */
[----:B------:R-:W-:Y:S01]  /*02f0*/  IMAD.WIDE R12, R17, 0x4, R4 ;  /* 0x00000004110c7825 */ /* 0x000fe200078e0204 */
[----:B--2---:R-:W-:-:S13]  /*0300*/  ISETP.NE.AND P0, PT, R14, 0x1, PT ;  /* 0x000000010e00780c */ /* 0x004fda0003f05270 */
[----:B------:R-:W-:Y:S05]  /*0310*/  @P0 BRA `(.L_x_14) ;  /* 0x0000000000380947 */ /* 0x000fea0003800000 */
[----:B------:R-:W2:Y:S02]  /*0320*/  LDG.E R25, desc[UR6][R10.64] ;  /* 0x000000060a197981 */ /* 0x000ea4000c1e1900 */
[----:B--2---:R-:W-:-:S06]  /*0330*/  IMAD.WIDE R14, R25, 0x4, R6 ;  /* 0x00000004190e7825 */ /* 0x004fcc00078e0206 */
[----:B------:R-:W2:Y:S02]  /*0340*/  LDG.E R14, desc[UR6][R14.64] ;  /* 0x000000060e0e7981 */ /* 0x000ea4000c1e1900 */
[----:B--2---:R-:W-:-:S13]  /*0350*/  ISETP.NE.AND P1, PT, R14, 0x1, PT ;  /* 0x000000010e00780c */ /* 0x004fda0003f25270 */
[----:B------:R-:W-:Y:S05]  /*0360*/  @!P1 BRA `(.L_x_14) ;  /* 0x0000000000249947 */ /* 0x000fea0003800000 */
[----:B------:R-:W2:Y:S01]  /*0370*/  LDG.E R17, desc[UR6][R12.64] ;  /* 0x000000060c117981 */ /* 0x000ea2000c1e1900 */
[----:B----4-:R-:W-:-:S06]  /*0380*/  IMAD.WIDE R14, R25, 0x4, R2 ;  /* 0x00000004190e7825 */ /* 0x010fcc00078e0202 */
[----:B------:R-:W3:Y:S01]  /*0390*/  LDG.E R15, desc[UR6][R14.64] ;  /* 0x000000060e0f7981 */ /* 0x000ee2000c1e1900 */
[----:B--2---:R-:W-:-:S06]  /*03a0*/  IMAD.WIDE R16, R17, 0x4, R2 ;  /* 0x0000000411107825 */ /* 0x004fcc00078e0202 */
[----:B------:R-:W3:Y:S02]  /*03b0*/  LDG.E R16, desc[UR6][R16.64] ;  /* 0x0000000610107981 */ /* 0x000ee4000c1e1900 */
[----:B---3--:R-:W-:-:S13]  /*03c0*/  ISETP.GT.AND P1, PT, R16, R15, PT ;  /* 0x0000000f1000720c */ /* 0x008fda0003f24270 */
[----:B------:R1:W-:Y:S01]  /*03d0*/  @P1 STS [R21], R22 ;  /* 0x0000001615001388 */ /* 0x0003e20000000800 */
[----:B------:R-:W-:Y:S05]  /*03e0*/  @P1 BREAK.RELIABLE B2 ;  /* 0x0000000000021942 */ /* 0x000fea0003800100 */
[----:B------:R-:W-:Y:S05]  /*03f0*/  @P1 BRA `(.L_x_12) ;  /* 0x0000000000541947 */ /* 0x000fea0003800000 */
.L_x_14:
[----:B------:R-:W-:Y:S05]  /*0400*/  BSYNC.RELIABLE B2 ;  /* 0x0000000000027941 */ /* 0x000fea0003800100 */
.L_x_13:
[----:B------:R-:W-:-:S06]  /*0410*/  IMAD.WIDE R14, R23, 0x4, R6 ;  /* 0x00000004170e7825 */ /* 0x000fcc00078e0206 */
[----:B------:R-:W2:Y:S01]  /*0420*/  LDG.E R14, desc[UR6][R14.64] ;  /* 0x000000060e0e7981 */ /* 0x000ea2000c1e1900 */
[----:B------:R-:W-:Y:S01]  /*0430*/  BSSY.RELIABLE B2, `(.L_x_15) ;  /* 0x000000c000027945 */ /* 0x000fe20003800100 */
[----:B--2---:R-:W-:-:S13]  /*0440*/  ISETP.NE.AND P1, PT, R14, 0x1, PT ;  /* 0x000000010e00780c */ /* 0x004fda0003f25270 */
[----:B------:R-:W-:Y:S05]  /*0450*/  @P1 BRA `(.L_x_16) ;  /* 0x00000000001c1947 */ /* 0x000fea0003800000 */
[----:B------:R-:W2:Y:S02]  /*0460*/  LDG.E R15, desc[UR6][R12.64] ;  /* 0x000000060c0f7981 */ /* 0x000ea4000c1e1900 */
[----:B--2---:R-:W-:-:S06]  /*0470*/  IMAD.WIDE R14, R15, 0x4, R6 ;  /* 0x000000040f0e7825 */ /* 0x004fcc00078e0206 */
[----:B------:R-:W2:Y:S02]  /*0480*/  LDG.E R14, desc[UR6][R14.64] ;  /* 0x000000060e0e7981 */ /* 0x000ea4000c1e1900 */
[----:B--2---:R-:W-:-:S13]  /*0490*/  ISETP.NE.OR P0, PT, R14, 0x1, P0 ;  /* 0x000000010e00780c */ /* 0x004fda0000705670 */
[----:B------:R-:W-:Y:S05]  /*04a0*/  @P0 BREAK.RELIABLE B2 ;  /* 0x0000000000020942 */ /* 0x000fea0003800100 */
[----:B------:R-:W-:Y:S05]  /*04b0*/  @P0 BRA `(.L_x_12) ;  /* 0x0000000000240947 */ /* 0x000fea0003800000 */
[----:B------:R-:W-:Y:S05]  /*04c0*/  BRA `(.L_x_17) ;  /* 0x0000000000087947 */ /* 0x000fea0003800000 */
.L_x_16:
[----:B------:R-:W-:Y:S05]  /*04d0*/  @P0 BREAK.RELIABLE B2 ;  /* 0x0000000000020942 */ /* 0x000fea0003800100 */
[----:B------:R-:W-:Y:S05]  /*04e0*/  @P0 BRA `(.L_x_12) ;  /* 0x0000000000180947 */ /* 0x000fea0003800000 */
.L_x_17:
[----:B------:R-:W-:Y:S05]  /*04f0*/  BSYNC.RELIABLE B2 ;  /* 0x0000000000027941 */ /* 0x000fea0003800100 */
.L_x_15:
[----:B------:R-:W2:Y:S02]  /*0500*/  LDG.E R13, desc[UR6][R10.64] ;  /* 0x000000060a0d7981 */ /* 0x000ea4000c1e1900 */
[----:B--2---:R-:W-:-:S06]  /*0510*/  IMAD.WIDE R12, R13, 0x4, R6 ;  /* 0x000000040d0c7825 */ /* 0x004fcc00078e0206 */
[----:B------:R-:W2:Y:S02]  /*0520*/  LDG.E R12, desc[UR6][R12.64] ;  /* 0x000000060c0c7981 */ /* 0x000ea4000c1e1900 */
[----:B--2---:R-:W-:-:S13]  /*0530*/  ISETP.NE.AND P0, PT, R12, 0x1, PT ;  /* 0x000000010c00780c */ /* 0x004fda0003f05270 */
[----:B------:R2:W-:Y:S02]  /*0540*/  @P0 STS [R21], R22 ;  /* 0x0000001615000388 */ /* 0x0005e40000000800 */
.L_x_12:
[----:B-1----:R-:W-:Y:S05]  /*0550*/  BSYNC.RECONVERGENT B0 ;  /* 0x0000000000007941 */ /* 0x002fea0003800200 */
.L_x_11:
[----:B------:R-:W-:-:S13]  /*0560*/  ISETP.NE.AND P0, PT, R19, RZ, PT ;  /* 0x000000ff1300720c */ /* 0x000fda0003f05270 */
[----:B------:R-:W1:Y:S01]  /*0570*/  @!P0 S2R R11, SR_CgaCtaId ;  /* 0x00000000000b8919 */ /* 0x000e620000008800 */
[----:B------:R-:W-:-:S04]  /*0580*/  @!P0 MOV R10, 0x400 ;  /* 0x00000400000a8802 */ /* 0x000fc80000000f00 */
[----:B-1----:R-:W-:-:S05]  /*0590*/  @!P0 LEA R18, R11, R10, 0x18 ;  /* 0x0000000a0b128211 */ /* 0x002fca00078ec0ff */
[----:B------:R-:W-:Y:S01]  /*05a0*/  @!P0 STS [R18+0x7d0], R20 ;  /* 0x0007d01412008388 */ /* 0x000fe20000000800 */
[----:B------:R-:W-:Y:S06]  /*05b0*/  BAR.SYNC.DEFER_BLOCKING 0x0 ;  /* 0x0000000000007b1d */ /* 0x000fec0000010000 */
[----:B------:R-:W1:Y:S02]  /*05c0*/  LDS R12, [R18+0x7d0] ;  /* 0x0007d000120c7984 */ /* 0x000e640000000800 */
[----:B-1----:R-:W-:-:S13]  /*05d0*/  ISETP.GE.AND P1, PT, R12, 0x1f4, PT ;  /* 0x000001f40c00780c */ /* 0x002fda0003f26270 */
[----:B------:R-:W-:Y:S05]  /*05e0*/  @!P1 BRA `(.L_x_18) ;  /* 0xfffffff800d49947 */ /* 0x000fea000383ffff */
[----:B------:R-:W-:Y:S05]  /*05f0*/  BSYNC.RECONVERGENT B1 ;  /* 0x0000000000017941 */ /* 0x000fea0003800200 */
.L_x_10:
[----:B------:R-:W-:Y:S05]  /*0600*/  WARPSYNC.ALL ;  /* 0x0000000000007948 */ /* 0x000fea0003800000 */
[----:B------:R-:W-:Y:S05]  /*0610*/  @P0 EXIT ;  /* 0x000000000000094d */ /* 0x000fea0003800000 */
[----:B------:R-:W1:Y:S01]  /*0620*/  S2UR UR5, SR_CgaCtaId ;  /* 0x00000000000579c3 */ /* 0x000e620000008800 */
[----:B------:R-:W-:-:S07]  /*0630*/  UMOV UR4, 0x400 ;  /* 0x0000040000047882 */ /* 0x000fce0000000000 */
[----:B----4-:R-:W4:Y:S01]  /*0640*/  LDC.64 R2, c[0x0][0x388] ;  /* 0x0000e200ff027b82 */ /* 0x010f220000000a00 */
[----:B-1----:R-:W-:Y:S01]  /*0650*/  ULEA UR4, UR5, UR4, 0x18 ;  /* 0x0000000405047291 */ /* 0x002fe2000f8ec0ff */
[----:B----4-:R-:W-:-:S08]  /*0660*/  IMAD.WIDE.U32 R2, R0, 0x4, R2 ;  /* 0x0000000400027825 */ /* 0x010fd000078e0002 */
[----:B------:R-:W1:Y:S04]  /*0670*/  LDS R5, [UR4] ;  /* 0x00000004ff057984 */ /* 0x000e680008000800 */
[----:B-1----:R-:W-:Y:S01]  /*0680*/  STG.E desc[UR6][R2.64], R5 ;  /* 0x0000000502007986 */ /* 0x002fe2000c101906 */
[----:B------:R-:W-:Y:S05]  /*0690*/  EXIT ;  /* 0x000000000000794d */ /* 0x000fea0003800000 */
.L_x_19:
        /* <DEDUP_REMOVED lines=14> */
.L_x_40:


//--------------------- .text._Z16reduce6NoVisitedPiS_S_S_S_j --------------------------
	.section	.text._Z16reduce6NoVisitedPiS_S_S_S_j,"ax",@progbits
	.align	128
        .global         _Z16reduce6NoVisitedPiS_S_S_S_j
        .type           _Z16reduce6NoVisitedPiS_S_S_S_j,@function
        .size           _Z16reduce6NoVisitedPiS_S_S_S_j,(.L_x_41 - _Z16reduce6NoVisitedPiS_S_S_S_j)
        .other          _Z16reduce6NoVisitedPiS_S_S_S_j,@"STO_CUDA_ENTRY STV_DEFAULT"
_Z16reduce6NoVisitedPiS_S_S_S_j:
.text._Z16reduce6NoVisitedPiS_S_S_S_j:
[----:B------:R-:W-:Y:S08]  /*0000*/  LDC R1, c[0x0][0x37c] ;  /* 0x0000df00ff017b82 */ /* 0x000ff00000000800 */
[----:B------:R-:W0:Y:S01]  /*0010*/  S2UR UR5, SR_CgaCtaId ;  /* 0x00000000000579c3 */ /* 0x000e220000008800 */
[----:B------:R-:W1:Y:S01]  /*0020*/  S2R R0, SR_TID.X ;  /* 0x0000000000007919 */ /* 0x000e620000002100 */
[----:B------:R-:W-:Y:S01]  /*0030*/  UMOV UR4, 0x400 ;  /* 0x0000040000047882 */ /* 0x000fe20000000000 */
[----:B------:R-:W-:-:S05]  /*0040*/  HFMA2 R4, -RZ, RZ, 0, 5.9604644775390625e-08 ;  /* 0x00000001ff047431 */ /* 0x000fca00000001ff */
[----:B------:R-:W1:Y:S08]  /*0050*/  S2UR UR6, SR_CTAID.X ;  /* 0x00000000000679c3 */ /* 0x000e700000002500 */
[----:B------:R-:W1:Y:S01]  /*0060*/  LDC R3, c[0x0][0x360] ;  /* 0x0000d800ff037b82 */ /* 0x000e620000000800 */
[----:B0-----:R-:W-:-:S06]  /*0070*/  ULEA UR4, UR5, UR4, 0x18 ;  /* 0x0000000405047291 */ /* 0x001fcc000f8ec0ff */
[----:B------:R-:W-:-:S05]  /*0080*/  MOV R13, UR4 ;  /* 0x00000004000d7c02 */ /* 0x000fca0008000f00 */
[----:B------:R-:W0:Y:S01]  /*0090*/  LDCU UR4, c[0x0][0x3a8] ;  /* 0x00007500ff0477ac */ /* 0x000e220008000800 */
[----:B------:R2:W-:Y:S01]  /*00a0*/  STS [R13+0x7d0], R4 ;  /* 0x0007d0040d007388 */ /* 0x0005e20000000800 */
[----:B-1----:R-:W-:Y:S01]  /*00b0*/  IMAD R2, R3, UR6, R0 ;  /* 0x0000000603027c24 */ /* 0x002fe2000f8e0200 */
[----:B------:R-:W1:Y:S01]  /*00c0*/  LDCU.64 UR6, c[0x0][0x358] ;  /* 0x00006b00ff0677ac */ /* 0x000e620008000a00 */
[----:B------:R-:W-:-:S05]  /*00d0*/  IMAD R3, R0, 0x4, R13 ;  /* 0x0000000400037824 */ /* 0x000fca00078e020d */
[----:B------:R2:W-:Y:S01]  /*00e0*/  STS [R3], R2 ;  /* 0x0000000203007388 */ /* 0x0005e20000000800 */
[----:B0-----:R-:W-:-:S09]  /*00f0*/  UISETP.GE.U32.AND UP0, UPT, UR4, 0x2, UPT ;  /* 0x000000020400788c */ /* 0x001fd2000bf06070 */
[----:B--2---:R-:W-:Y:S05]  /*0100*/  BRA.U !UP0, `(.L_x_20) ;  /* 0x00000005085c7547 */ /* 0x004fea000b800000 */
[----:B------:R-:W0:Y:S01]  /*0110*/  LDC.64 R2, c[0x0][0x390] ;  /* 0x0000e400ff027b82 */ /* 0x000e220000000a00 */
[----:B------:R-:W-:Y:S01]  /*0120*/  BSSY.RECONVERGENT B1, `(.L_x_20) ;  /* 0x0000055000017945 */ /* 0x000fe20003800200 */
[----:B------:R-:W-:Y:S01]  /*0130*/  MOV R14, 0x1 ;  /* 0x00000001000e7802 */ /* 0x000fe20000000f00 */
[----:B------:R-:W2:Y:S05]  /*0140*/  LDCU UR4, c[0x0][0x3a8] ;  /* 0x00007500ff0477ac */ /* 0x000eaa0008000800 */
[----:B------:R-:W3:Y:S08]  /*0150*/  LDC.64 R4, c[0x0][0x3a0] ;  /* 0x0000e800ff047b82 */ /* 0x000ef00000000a00 */
[----:B------:R-:W4:Y:S08]  /*0160*/  LDC.64 R6, c[0x0][0x380] ;  /* 0x0000e000ff067b82 */ /* 0x000f300000000a00 */
[----:B--2---:R-:W0:Y:S02]  /*0170*/  LDC.64 R8, c[0x0][0x398] ;  /* 0x0000e600ff087b82 */ /* 0x004e240000000a00 */
.L_x_28:
[----:B------:R-:W-:Y:S01]  /*0180*/  IMAD.SHL.U32 R12, R14, 0x2, RZ ;  /* 0x000000020e0c7824 */ /* 0x000fe200078e00ff */
[----:B------:R-:W-:Y:S03]  /*0190*/  BSSY.RECONVERGENT B0, `(.L_x_21) ;  /* 0x0000044000007945 */ /* 0x000fe60003800200 */
[----:B------:R-:W-:-:S05]  /*01a0*/  IMAD R10, R12, R0, RZ ;  /* 0x000000000c0a7224 */ /* 0x000fca00078e02ff */
[----:B------:R-:W-:-:S04]  /*01b0*/  VIADDMNMX R11, R10, R14, R10, !PT ;  /* 0x0000000e0a0b7246 */ /* 0x000fc8000780010a */
[----:B------:R-:W-:-:S13]  /*01c0*/  ISETP.GT.AND P0, PT, R11, 0x1f3, PT ;  /* 0x000001f30b00780c */ /* 0x000fda0003f04270 */
[----:B------:R-:W-:Y:S05]  /*01d0*/  @P0 BRA `(.L_x_22) ;  /* 0x0000000000fc0947 */ /* 0x000fea0003800000 */
[----:B------:R-:W-:-:S05]  /*01e0*/  LEA R17, R10, R13, 0x2 ;  /* 0x0000000d0a117211 */ /* 0x000fca00078e10ff */
[----:B------:R-:W4:Y:S02]  /*01f0*/  LDS R11, [R17] ;  /* 0x00000000110b7984 */ /* 0x000f240000000800 */
[----:B----4-:R-:W-:-:S05]  /*0200*/  IMAD.WIDE R10, R11, 0x4, R6 ;  /* 0x000000040b0a7825 */ /* 0x010fca00078e0206 */
[----:B-1----:R-:W2:Y:S02]  /*0210*/  LDG.E R15, desc[UR6][R10.64] ;  /* 0x000000060a0f7981 */ /* 0x002ea4000c1e1900 */
[----:B--2---:R-:W-:-:S13]  /*0220*/  ISETP.GT.AND P0, PT, R15, 0x270f, PT ;  /* 0x0000270f0f00780c */ /* 0x004fda0003f04270 */
[----:B------:R-:W-:Y:S05]  /*0230*/  @P0 BRA `(.L_x_22) ;  /* 0x0000000000e40947 */ /* 0x000fea0003800000 */
[----:B------:R-:W-:-:S05]  /*0240*/  LEA R14, R14, R17, 0x2 ;  /* 0x000000110e0e7211 */ /* 0x000fca00078e10ff */
[----:B------:R-:W1:Y:S02]  /*0250*/  LDS R17, [R14] ;  /* 0x000000000e117984 */ /* 0x000e640000000800 */
[----:B-1----:R-:W-:-:S06]  /*0260*/  IMAD.WIDE R16, R17, 0x4, R6 ;  /* 0x0000000411107825 */ /* 0x002fcc00078e0206 */
[----:B------:R-:W2:Y:S02]  /*0270*/  LDG.E R17, desc[UR6][R16.64] ;  /* 0x0000000610117981 */ /* 0x000ea4000c1e1900 */
[----:B--2---:R-:W-:-:S13]  /*0280*/  ISETP.GT.AND P0, PT, R17, 0x270f, PT ;  /* 0x0000270f1100780c */ /* 0x004fda0003f04270 */
[----:B------:R-:W-:Y:S05]  /*0290*/  @P0 BRA `(.L_x_22) ;  /* 0x0000000000cc0947 */ /* 0x000fea0003800000 */
[----:B0-----:R-:W-:-:S05]  /*02a0*/  IMAD.WIDE R18, R17, 0x4, R2 ;  /* 0x0000000411127825 */ /* 0x001fca00078e0202 */
[----:B------:R-:W2:Y:S02]  /*02b0*/  LDG.E R21, desc[UR6][R18.64] ;  /* 0x0000000612157981 */ /* 0x000ea4000c1e1900 */
[----:B--2---:R-:W-:-:S13]  /*02c0*/  ISETP.NE.AND P0, PT, R21, -0x1, PT ;  /* 0xffffffff1500780c */ /* 0x004fda0003f05270 */
[----:B------:R-:W-:Y:S05]  /*02d0*/  @!P0 BRA `(.L_x_22) ;  /* 0x0000000000bc8947 */ /* 0x000fea0003800000 */
[----:B------:R-:W-:-:S05]  /*02e0*/  IMAD.WIDE R18, R15, 0x4, R2 ;  /* 0x000000040f127825 */ /* 0x000fca00078e0202 */
[----:B------:R-:W2:Y:S02]  /*02f0*/  LDG.E R25, desc[UR6][R18.64] ;  /* 0x0000000612197981 */ /* 0x000ea4000c1e1900 */
[----:B--2---:R-:W-:-:S13]  /*0300*/  ISETP.NE.AND P0, PT, R25, -0x1, PT ;  /* 0xffffffff1900780c */ /* 0x004fda0003f05270 */
[----:B------:R2:W-:Y:S01]  /*0310*/  @!P0 STG.E desc[UR6][R10.64], R17 ;  /* 0x000000110a008986 */ /* 0x0005e2000c101906 */
[----:B------:R-:W-:Y:S05]  /*0320*/  @!P0 BRA `(.L_x_22) ;  /* 0x0000000000a88947 */ /* 0x000fea0003800000 */
[----:B------:R-:W-:-:S06]  /*0330*/  IMAD.WIDE R22, R17, 0x4, R8 ;  /* 0x0000000411167825 */ /* 0x000fcc00078e0208 */
[----:B------:R-:W4:Y:S01]  /*0340*/  LDG.E R22, desc[UR6][R22.64] ;  /* 0x0000000616167981 */ /* 0x000f22000c1e1900 */
[----:B------:R-:W-:Y:S01]  /*0350*/  BSSY.RELIABLE B2, `(.L_x_23) ;  /* 0x0000013000027945 */ /* 0x000fe20003800100 */
[----:B---3--:R-:W-:-:S04]  /*0360*/  IMAD.WIDE R18, R21, 0x4, R4 ;  /* 0x0000000415127825 */ /* 0x008fc800078e0204 */
[----:B------:R-:W-:Y:S01]  /*0370*/  IMAD.WIDE R20, R25, 0x4, R4 ;  /* 0x0000000419147825 */ /* 0x000fe200078e0204 */
[----:B----4-:R-:W-:-:S13]  /*0380*/  ISETP.NE.AND P0, PT, R22, 0x1, PT ;  /* 0x000000011600780c */ /* 0x010fda0003f05270 */
[----:B------:R-:W-:Y:S05]  /*0390*/  @P0 BRA `(.L_x_24) ;  /* 0x0000000000380947 */ /* 0x000fea0003800000 */
[----:B------:R-:W3:Y:S02]  /*03a0*/  LDG.E R27, desc[UR6][R18.64] ;  /* 0x00000006121b7981 */ /* 0x000ee4000c1e1900 */
[----:B---3--:R-:W-:-:S06]  /*03b0*/  IMAD.WIDE R22, R27, 0x4, R8 ;  /* 0x000000041b167825 */ /* 0x008fcc00078e0208 */
[----:B------:R-:W3:Y:S02]  /*03c0*/  LDG.E R22, desc[UR6][R22.64] ;  /* 0x0000000616167981 */ /* 0x000ee4000c1e1900 */
[----:B---3--:R-:W-:-:S13]  /*03d0*/  ISETP.NE.AND P1, PT, R22, 0x1, PT ;  /* 0x000000011600780c */ /* 0x008fda0003f25270 */
[----:B------:R-:W-:Y:S05]  /*03e0*/  @!P1 BRA `(.L_x_24) ;  /* 0x0000000000249947 */ /* 0x000fea0003800000 */
[----:B------:R-:W3:Y:S01]  /*03f0*/  LDG.E R25, desc[UR6][R20.64] ;  /* 0x0000000614197981 */ /* 0x000ee2000c1e1900 */
[----:B------:R-:W-:-:S06]  /*0400*/  IMAD.WIDE R22, R27, 0x4, R6 ;  /* 0x000000041b167825 */ /* 0x000fcc00078e0206 */
[----:B------:R-:W4:Y:S01]  /*0410*/  LDG.E R23, desc[UR6][R22.64] ;  /* 0x0000000616177981 */ /* 0x000f22000c1e1900 */
[----:B---3--:R-:W-:-:S06]  /*0420*/  IMAD.WIDE R24, R25, 0x4, R6 ;  /* 0x0000000419187825 */ /* 0x008fcc00078e0206 */
[----:B------:R-:W4:Y:S02]  /*0430*/  LDG.E R24, desc[UR6][R24.64] ;  /* 0x0000000618187981 */ /* 0x000f24000c1e1900 */
[----:B----4-:R-:W-:-:S13]  /*0440*/  ISETP.GT.AND P1, PT, R24, R23, PT ;  /* 0x000000171800720c */ /* 0x010fda0003f24270 */
[----:B------:R0:W-:Y:S01]  /*0450*/  @P1 STG.E desc[UR6][R10.64], R17 ;  /* 0x000000110a001986 */ /* 0x0001e2000c101906 */
[----:B------:R-:W-:Y:S05]  /*0460*/  @P1 BREAK.RELIABLE B2 ;  /* 0x0000000000021942 */ /* 0x000fea0003800100 */
[----:B------:R-:W-:Y:S05]  /*0470*/  @P1 BRA `(.L_x_22) ;  /* 0x0000000000541947 */ /* 0x000fea0003800000 */
.L_x_24:
[----:B------:R-:W-:Y:S05]  /*0480*/  BSYNC.RELIABLE B2 ;  /* 0x0000000000027941 */ /* 0x000fea0003800100 */
.L_x_23:
[----:B------:R-:W-:-:S06]  /*0490*/  IMAD.WIDE R14, R15, 0x4, R8 ;  /* 0x000000040f0e7825 */ /* 0x000fcc00078e0208 */
[----:B------:R-:W3:Y:S01]  /*04a0*/  LDG.E R14, desc[UR6][R14.64] ;  /* 0x000000060e0e7981 */ /* 0x000ee2000c1e1900 */
[----:B------:R-:W-:Y:S01]  /*04b0*/  BSSY.RELIABLE B2, `(.L_x_25) ;  /* 0x000000c000027945 */ /* 0x000fe20003800100 */
[----:B---3--:R-:W-:-:S13]  /*04c0*/  ISETP.NE.AND P1, PT, R14, 0x1, PT ;  /* 0x000000010e00780c */ /* 0x008fda0003f25270 */
[----:B------:R-:W-:Y:S05]  /*04d0*/  @P1 BRA `(.L_x_26) ;  /* 0x00000000001c1947 */ /* 0x000fea0003800000 */
[----:B------:R-:W3:Y:S02]  /*04e0*/  LDG.E R15, desc[UR6][R20.64] ;  /* 0x00000006140f7981 */ /* 0x000ee4000c1e1900 */
[----:B---3--:R-:W-:-:S06]  /*04f0*/  IMAD.WIDE R14, R15, 0x4, R8 ;  /* 0x000000040f0e7825 */ /* 0x008fcc00078e0208 */
[----:B------:R-:W3:Y:S02]  /*0500*/  LDG.E R14, desc[UR6][R14.64] ;  /* 0x000000060e0e7981 */ /* 0x000ee4000c1e1900 */
[----:B---3--:R-:W-:-:S13]  /*0510*/  ISETP.NE.OR P0, PT, R14, 0x1, P0 ;  /* 0x000000010e00780c */ /* 0x008fda0000705670 */
[----:B------:R-:W-:Y:S05]  /*0520*/  @P0 BREAK.RELIABLE B2 ;  /* 0x0000000000020942 */ /* 0x000fea0003800100 */
[----:B------:R-:W-:Y:S05]  /*0530*/  @P0 BRA `(.L_x_22) ;  /* 0x0000000000240947 */ /* 0x000fea0003800000 */
[----:B------:R-:W-:Y:S05]  /*0540*/  BRA `(.L_x_27) ;  /* 0x0000000000087947 */ /* 0x000fea0003800000 */
.L_x_26:
[----:B------:R-:W-:Y:S05]  /*0550*/  @P0 BREAK.RELIABLE B2 ;  /* 0x0000000000020942 */ /* 0x000fea0003800100 */
[----:B------:R-:W-:Y:S05]  /*0560*/  @P0 BRA `(.L_x_22) ;  /* 0x0000000000180947 */ /* 0x000fea0003800000 */
.L_x_27:
[----:B------:R-:W-:Y:S05]  /*0570*/  BSYNC.RELIABLE B2 ;  /* 0x0000000000027941 */ /* 0x000fea0003800100 */
.L_x_25:
[----:B------:R-:W3:Y:S02]  /*0580*/  LDG.E R15, desc[UR6][R18.64] ;  /* 0x00000006120f7981 */ /* 0x000ee4000c1e1900 */
[----:B---3--:R-:W-:-:S06]  /*0590*/  IMAD.WIDE R14, R15, 0x4, R8 ;  /* 0x000000040f0e7825 */ /* 0x008fcc00078e0208 */
[----:B------:R-:W3:Y:S02]  /*05a0*/  LDG.E R14, desc[UR6][R14.64] ;  /* 0x000000060e0e7981 */ /* 0x000ee4000c1e1900 */
[----:B---3--:R-:W-:-:S13]  /*05b0*/  ISETP.NE.AND P0, PT, R14, 0x1, PT ;  /* 0x000000010e00780c */ /* 0x008fda0003f05270 */
[----:B------:R1:W-:Y:S02]  /*05c0*/  @P0 STG.E desc[UR6][R10.64], R17 ;  /* 0x000000110a000986 */ /* 0x0003e4000c101906 */
.L_x_22:
[----:B-1----:R-:W-:Y:S05]  /*05d0*/  BSYNC.RECONVERGENT B0 ;  /* 0x0000000000007941 */ /* 0x002fea0003800200 */
.L_x_21:
[----:B------:R-:W-:-:S13]  /*05e0*/  ISETP.NE.AND P0, PT, R0, RZ, PT ;  /* 0x000000ff0000720c */ /* 0x000fda0003f05270 */
[----:B0-2---:R-:W0:Y:S01]  /*05f0*/  @!P0 S2R R11, SR_CgaCtaId ;  /* 0x00000000000b8919 */ /* 0x005e220000008800 */
[----:B------:R-:W-:-:S04]  /*0600*/  @!P0 MOV R10, 0x400 ;  /* 0x00000400000a8802 */ /* 0x000fc80000000f00 */
[----:B0-----:R-:W-:-:S05]  /*0610*/  @!P0 LEA R13, R11, R10, 0x18 ;  /* 0x0000000a0b0d8211 */ /* 0x001fca00078ec0ff */
[----:B------:R-:W-:Y:S01]  /*0620*/  @!P0 STS [R13+0x7d0], R12 ;  /* 0x0007d00c0d008388 */ /* 0x000fe20000000800 */
[----:B------:R-:W-:Y:S06]  /*0630*/  BAR.SYNC.DEFER_BLOCKING 0x0 ;  /* 0x0000000000007b1d */ /* 0x000fec0000010000 */
[----:B------:R-:W0:Y:S02]  /*0640*/  LDS R14, [R13+0x7d0] ;  /* 0x0007d0000d0e7984 */ /* 0x000e240000000800 */
[----:B0-----:R-:W-:-:S13]  /*0650*/  ISETP.GE.U32.AND P0, PT, R14, UR4, PT ;  /* 0x000000040e007c0c */ /* 0x001fda000bf06070 */
[----:B------:R-:W-:Y:S05]  /*0660*/  @!P0 BRA `(.L_x_28) ;  /* 0xfffffff800c48947 */ /* 0x000fea000383ffff */
[----:B------:R-:W-:Y:S05]  /*0670*/  BSYNC.RECONVERGENT B1 ;  /* 0x0000000000017941 */ /* 0x000fea0003800200 */
.L_x_20:
[----:B------:R-:W-:-:S13]  /*0680*/  ISETP.NE.AND P0, PT, R0, RZ, PT ;  /* 0x000000ff0000720c */ /* 0x000fda0003f05270 */
[----:B-1----:R-:W-:Y:S05]  /*0690*/  @P0 EXIT ;  /* 0x000000000000094d */ /* 0x002fea0003800000 */
[----:B------:R-:W0:Y:S01]  /*06a0*/  S2UR UR5, SR_CgaCtaId ;  /* 0x00000000000579c3 */ /* 0x000e220000008800 */
[----:B------:R-:W-:-:S07]  /*06b0*/  UMOV UR4, 0x400 ;  /* 0x0000040000047882 */ /* 0x000fce0000000000 */
[----:B------:R-:W1:Y:S08]  /*06c0*/  LDC.64 R2, c[0x0][0x380] ;  /* 0x0000e000ff027b82 */ /* 0x000e700000000a00 */
[----:B----4-:R-:W2:Y:S01]  /*06d0*/  LDC.64 R6, c[0x0][0x3a0] ;  /* 0x0000e800ff067b82 */ /* 0x010ea20000000a00 */
[----:B0-----:R-:W-:-:S07]  /*06e0*/  ULEA UR4, UR5, UR4, 0x18 ;  /* 0x0000000405047291 */ /* 0x001fce000f8ec0ff */
[----:B------:R-:W0:Y:S02]  /*06f0*/  LDC.64 R8, c[0x0][0x388] ;  /* 0x0000e200ff087b82 */ /* 0x000e240000000a00 */
[----:B---3--:R-:W1:Y:S02]  /*0700*/  LDS R5, [UR4] ;  /* 0x00000004ff057984 */ /* 0x008e640008000800 */
[----:B-1----:R-:W-:-:S04]  /*0710*/  IMAD.WIDE R2, R5, 0x4, R2 ;  /* 0x0000000405027825 */ /* 0x002fc800078e0202 */
[----:B------:R-:W1:Y:S02]  /*0720*/  LDC.64 R4, c[0x0][0x390] ;  /* 0x0000e400ff047b82 */ /* 0x000e640000000a00 */
[----:B------:R-:W1:Y:S02]  /*0730*/  LDG.E R3, desc[UR6][R2.64] ;  /* 0x0000000602037981 */ /* 0x000e64000c1e1900 */
[----:B-1----:R-:W-:-:S06]  /*0740*/  IMAD.WIDE R4, R3, 0x4, R4 ;  /* 0x0000000403047825 */ /* 0x002fcc00078e0204 */
[----:B------:R-:W2:Y:S02]  /*0750*/  LDG.E R5, desc[UR6][R4.64] ;  /* 0x0000000604057981 */ /* 0x000ea4000c1e1900 */
[----:B--2---:R-:W-:-:S06]  /*0760*/  IMAD.WIDE R6, R5, 0x4, R6 ;  /* 0x0000000405067825 */ /* 0x004fcc00078e0206 */
[----:B------:R-:W0:Y:S01]  /*0770*/  LDG.E R7, desc[UR6][R6.64] ;  /* 0x0000000606077981 */ /* 0x000e22000c1e1900 */
[----:B------:R-:W1:Y:S01]  /*0780*/  LDC.64 R10, c[0x0][0x380] ;  /* 0x0000e000ff0a7b82 */ /* 0x000e620000000a00 */
[----:B0-----:R-:W-:-:S06]  /*0790*/  IMAD.WIDE R8, R7, 0x4, R8 ;  /* 0x0000000407087825 */ /* 0x001fcc00078e0208 */
[----:B------:R-:W1:Y:S04]  /*07a0*/  LDG.E R9, desc[UR6][R8.64] ;  /* 0x0000000608097981 */ /* 0x000e68000c1e1900 */
[----:B-1----:R-:W-:Y:S01]  /*07b0*/  STG.E desc[UR6][R10.64], R9 ;  /* 0x000000090a007986 */ /* 0x002fe2000c101906 */
[----:B------:R-:W-:Y:S05]  /*07c0*/  EXIT ;  /* 0x000000000000794d */ /* 0x000fea0003800000 */
.L_x_29:
        /* <DEDUP_REMOVED lines=11> */
.L_x_41:


//--------------------- .text._Z18reduce6NoVisitedV2PiS_S_S_S_S_i --------------------------
	.section	.text._Z18reduce6NoVisitedV2PiS_S_S_S_S_i,"ax",@progbits
	.align	128
        .global         _Z18reduce6NoVisitedV2PiS_S_S_S_S_i
        .type           _Z18reduce6NoVisitedV2PiS_S_S_S_S_i,@function
        .size           _Z18reduce6NoVisitedV2PiS_S_S_S_S_i,(.L_x_42 - _Z18reduce6NoVisitedV2PiS_S_S_S_S_i)
        .other          _Z18reduce6NoVisitedV2PiS_S_S_S_S_i,@"STO_CUDA_ENTRY STV_DEFAULT"
_Z18reduce6NoVisitedV2PiS_S_S_S_S_i:
.text._Z18reduce6NoVisitedV2PiS_S_S_S_S_i:
[----:B------:R-:W-:Y:S01]  /*0000*/  LDC R1, c[0x0][0x37c] ;  /* 0x0000df00ff017b82 */ /* 0x000fe20000000800 */
[----:B------:R-:W0:Y:S07]  /*0010*/  S2R R0, SR_CTAID.X ;  /* 0x0000000000007919 */ /* 0x000e2e0000002500 */
[----:B------:R-:W1:Y:S01]  /*0020*/  S2UR UR5, SR_CgaCtaId ;  /* 0x00000000000579c3 */ /* 0x000e620000008800 */
[----:B------:R-:W0:Y:S01]  /*0030*/  LDCU UR8, c[0x0][0x360] ;  /* 0x00006c00ff0877ac */ /* 0x000e220008000800 */
[----:B------:R-:W-:Y:S01]  /*0040*/  IMAD.MOV.U32 R5, RZ, RZ, 0x1 ;  /* 0x00000001ff057424 */ /* 0x000fe200078e00ff */
[----:B------:R-:W0:Y:S01]  /*0050*/  S2R R21, SR_TID.X ;  /* 0x0000000000157919 */ /* 0x000e220000002100 */
[----:B------:R-:W-:Y:S01]  /*0060*/  BSSY.RECONVERGENT B0, `(.L_x_30) ;  /* 0x000005c000007945 */ /* 0x000fe20003800200 */
[----:B------:R-:W-:Y:S01]  /*0070*/  UMOV UR4, 0x400 ;  /* 0x0000040000047882 */ /* 0x000fe20000000000 */
[----:B------:R-:W2:Y:S01]  /*0080*/  LDCU UR9, c[0x0][0x3b0] ;  /* 0x00007600ff0977ac */ /* 0x000ea20008000800 */
[----:B------:R-:W3:Y:S01]  /*0090*/  LDCU.64 UR6, c[0x0][0x358] ;  /* 0x00006b00ff0677ac */ /* 0x000ee20008000a00 */
[----:B-1----:R-:W-:-:S06]  /*00a0*/  ULEA UR4, UR5, UR4, 0x18 ;  /* 0x0000000405047291 */ /* 0x002fcc000f8ec0ff */
[----:B------:R-:W-:Y:S02]  /*00b0*/  IMAD.U32 R20, RZ, RZ, UR4 ;  /* 0x00000004ff147e24 */ /* 0x000fe4000f8e00ff */
[----:B0-----:R-:W-:-:S03]  /*00c0*/  IMAD R2, R0, UR8, R21 ;  /* 0x0000000800027c24 */ /* 0x001fc6000f8e0215 */
[----:B------:R0:W-:Y:S01]  /*00d0*/  STS [R20+0x58], R5 ;  /* 0x0000580514007388 */ /* 0x0001e20000000800 */
[----:B------:R-:W1:Y:S01]  /*00e0*/  LDCU UR8, c[0x0][0x3b0] ;  /* 0x00007600ff0877ac */ /* 0x000e620008000800 */
[----:B------:R-:W-:-:S04]  /*00f0*/  IADD3 R3, PT, PT, R2, 0x1, RZ ;  /* 0x0000000102037810 */ /* 0x000fc80007ffe0ff */
[----:B--2---:R-:W-:-:S13]  /*0100*/  ISETP.GE.AND P0, PT, R3, UR9, PT ;  /* 0x0000000903007c0c */ /* 0x004fda000bf06270 */
[----:B01-3--:R-:W-:Y:S05]  /*0110*/  @P0 BRA `(.L_x_31) ;  /* 0x0000000400400947 */ /* 0x00bfea0003800000 */
[----:B------:R-:W-:Y:S01]  /*0120*/  IMAD R3, R21, 0x4, R20 ;  /* 0x0000000415037824 */ /* 0x000fe200078e0214 */
[----:B------:R-:W-:-:S04]  /*0130*/  UISETP.GE.AND UP0, UPT, UR9, 0x2, UPT ;  /* 0x000000020900788c */ /* 0x000fc8000bf06270 */
[----:B------:R0:W-:Y:S05]  /*0140*/  STS [R3], R2 ;  /* 0x0000000203007388 */ /* 0x0001ea0000000800 */
[----:B------:R-:W-:Y:S05]  /*0150*/  BRA.U !UP0, `(.L_x_31) ;  /* 0x0000000508307547 */ /* 0x000fea000b800000 */
[----:B------:R-:W1:Y:S01]  /*0160*/  LDC.64 R10, c[0x0][0x380] ;  /* 0x0000e000ff0a7b82 */ /* 0x000e620000000a00 */
[----:B------:R-:W-:-:S07]  /*0170*/  HFMA2 R12, -RZ, RZ, 0, 5.9604644775390625e-08 ;  /* 0x00000001ff0c7431 */ /* 0x000fce00000001ff */
[----:B------:R-:W2:Y:S08]  /*0180*/  LDC.64 R8, c[0x0][0x390] ;  /* 0x0000e400ff087b82 */ /* 0x000eb00000000a00 */
[----:B------:R-:W3:Y:S08]  /*0190*/  LDC.64 R6, c[0x0][0x398] ;  /* 0x0000e600ff067b82 */ /* 0x000ef00000000a00 */
[----:B------:R-:W4:Y:S02]  /*01a0*/  LDC.64 R4, c[0x0][0x3a0] ;  /* 0x0000e800ff047b82 */ /* 0x000f240000000a00 */
.L_x_36:
[----:B------:R-:W-:-:S04]  /*01b0*/  IMAD.SHL.U32 R22, R12, 0x2, RZ ;  /* 0x000000020c167824 */ /* 0x000fc800078e00ff */
[----:B0-----:R-:W-:-:S05]  /*01c0*/  IMAD R3, R22, R21, RZ ;  /* 0x0000001516037224 */ /* 0x001fca00078e02ff */
[----:B------:R-:W-:-:S04]  /*01d0*/  VIADDMNMX R2, R3, R12, R3, !PT ;  /* 0x0000000c03027246 */ /* 0x000fc80007800103 */
[----:B------:R-:W-:-:S13]  /*01e0*/  ISETP.GT.AND P0, PT, R2, 0x1f3, PT ;  /* 0x000001f30200780c */ /* 0x000fda0003f04270 */
[----:B------:R-:W-:Y:S05]  /*01f0*/  @P0 BRA `(.L_x_32) ;  /* 0x0000000000e00947 */ /* 0x000fea0003800000 */
[----:B------:R-:W-:-:S05]  /*0200*/  LEA R13, R3, R20, 0x2 ;  /* 0x00000014030d7211 */ /* 0x000fca00078e10ff */
[----:B------:R-:W1:Y:S02]  /*0210*/  LDS R3, [R13] ;  /* 0x000000000d037984 */ /* 0x000e640000000800 */
[----:B-1----:R-:W-:-:S05]  /*0220*/  IMAD.WIDE R2, R3, 0x4, R10 ;  /* 0x0000000403027825 */ /* 0x002fca00078e020a */
[----:B------:R-:W5:Y:S02]  /*0230*/  LDG.E R23, desc[UR6][R2.64] ;  /* 0x0000000602177981 */ /* 0x000f64000c1e1900 */
[----:B-----5:R-:W-:-:S13]  /*0240*/  ISETP.GT.AND P0, PT, R23, 0x270f, PT ;  /* 0x0000270f1700780c */ /* 0x020fda0003f04270 */
[----:B------:R-:W-:Y:S05]  /*0250*/  @P0 BRA `(.L_x_32) ;  /* 0x0000000000c80947 */ /* 0x000fea0003800000 */
[----:B------:R-:W-:-:S05]  /*0260*/  LEA R14, R12, R13, 0x2 ;  /* 0x0000000d0c0e7211 */ /* 0x000fca00078e10ff */
[----:B------:R-:W0:Y:S02]  /*0270*/  LDS R13, [R14] ;  /* 0x000000000e0d7984 */ /* 0x000e240000000800 */
[----:B0-----:R-:W-:-:S05]  /*0280*/  IMAD.WIDE R12, R13, 0x4, R10 ;  /* 0x000000040d0c7825 */ /* 0x001fca00078e020a */
[----:B------:R-:W5:Y:S02]  /*0290*/  LDG.E R25, desc[UR6][R12.64] ;  /* 0x000000060c197981 */ /* 0x000f64000c1e1900 */
[----:B-----5:R-:W-:-:S13]  /*02a0*/  ISETP.GT.AND P0, PT, R25, 0x270f, PT ;  /* 0x0000270f1900780c */ /* 0x020fda0003f04270 */
[----:B------:R-:W-:Y:S05]  /*02b0*/  @P0 BRA `(.L_x_32) ;  /* 0x0000000000b00947 */ /* 0x000fea0003800000 */
[----:B--2---:R-:W-:-:S05]  /*02c0*/  IMAD.WIDE R12, R25, 0x4, R8 ;  /* 0x00000004190c7825 */ /* 0x004fca00078e0208 */
        /* <DEDUP_REMOVED lines=8> */
[----:B---3--:R-:W-:-:S06]  /*0350*/  IMAD.WIDE R16, R25, 0x4, R6 ;  /* 0x0000000419107825 */ /* 0x008fcc00078e0206 */
[----:B------:R-:W2:Y:S01]  /*0360*/  LDG.E R16, desc[UR6][R16.64] ;  /* 0x0000000610107981 */ /* 0x000ea2000c1e1900 */
[----:B----4-:R-:W-:-:S04]  /*0370*/  IMAD.WIDE R12, R15, 0x4, R4 ;  /* 0x000000040f0c7825 */ /* 0x010fc800078e0204 */
        /* <DEDUP_REMOVED lines=9> */
[----:B------:R-:W-:-:S06]  /*0410*/  IMAD.WIDE R16, R27, 0x4, R10 ;  /* 0x000000041b107825 */ /* 0x000fcc00078e020a */
[----:B------:R-:W3:Y:S01]  /*0420*/  LDG.E R17, desc[UR6][R16.64] ;  /* 0x0000000610117981 */ /* 0x000ee2000c1e1900 */
[----:B--2---:R-:W-:-:S06]  /*0430*/  IMAD.WIDE R18, R19, 0x4, R10 ;  /* 0x0000000413127825 */ /* 0x004fcc00078e020a */
[----:B------:R-:W3:Y:S02]  /*0440*/  LDG.E R18, desc[UR6][R18.64] ;  /* 0x0000000612127981 */ /* 0x000ee4000c1e1900 */
[----:B---3--:R-:W-:-:S13]  /*0450*/  ISETP.GT.AND P1, PT, R18, R17, PT ;  /* 0x000000111200720c */ /* 0x008fda0003f24270 */
[----:B------:R1:W-:Y:S01]  /*0460*/  @P1 STG.E desc[UR6][R2.64], R25 ;  /* 0x0000001902001986 */ /* 0x0003e2000c101906 */
[----:B------:R-:W-:Y:S05]  /*0470*/  @P1 BRA `(.L_x_32) ;  /* 0x0000000000401947 */ /* 0x000fea0003800000 */
.L_x_33:
[----:B------:R-:W-:-:S06]  /*0480*/  IMAD.WIDE R16, R23, 0x4, R6 ;  /* 0x0000000417107825 */ /* 0x000fcc00078e0206 */
[----:B------:R-:W2:Y:S02]  /*0490*/  LDG.E R16, desc[UR6][R16.64] ;  /* 0x0000000610107981 */ /* 0x000ea4000c1e1900 */
[----:B--2---:R-:W-:-:S13]  /*04a0*/  ISETP.NE.AND P1, PT, R16, 0x1, PT ;  /* 0x000000011000780c */ /* 0x004fda0003f25270 */
[----:B------:R-:W-:Y:S05]  /*04b0*/  @P1 BRA `(.L_x_34) ;  /* 0x0000000000181947 */ /* 0x000fea0003800000 */
[----:B------:R-:W2:Y:S02]  /*04c0*/  LDG.E R17, desc[UR6][R14.64] ;  /* 0x000000060e117981 */ /* 0x000ea4000c1e1900 */
[----:B--2---:R-:W-:-:S06]  /*04d0*/  IMAD.WIDE R16, R17, 0x4, R6 ;  /* 0x0000000411107825 */ /* 0x004fcc00078e0206 */
[----:B------:R-:W2:Y:S02]  /*04e0*/  LDG.E R16, desc[UR6][R16.64] ;  /* 0x0000000610107981 */ /* 0x000ea4000c1e1900 */
[----:B--2---:R-:W-:-:S13]  /*04f0*/  ISETP.NE.OR P0, PT, R16, 0x1, P0 ;  /* 0x000000011000780c */ /* 0x004fda0000705670 */
[----:B------:R-:W-:Y:S05]  /*0500*/  @P0 BRA `(.L_x_32) ;  /* 0x00000000001c0947 */ /* 0x000fea0003800000 */
[----:B------:R-:W-:Y:S05]  /*0510*/  BRA `(.L_x_35) ;  /* 0x0000000000047947 */ /* 0x000fea0003800000 */
.L_x_34:
[----:B------:R-:W-:Y:S05]  /*0520*/  @P0 BRA `(.L_x_32) ;  /* 0x0000000000140947 */ /* 0x000fea0003800000 */
.L_x_35:
[----:B------:R-:W2:Y:S02]  /*0530*/  LDG.E R15, desc[UR6][R12.64] ;  /* 0x000000060c0f7981 */ /* 0x000ea4000c1e1900 */
[----:B--2---:R-:W-:-:S06]  /*0540*/  IMAD.WIDE R14, R15, 0x4, R6 ;  /* 0x000000040f0e7825 */ /* 0x004fcc00078e0206 */
[----:B------:R-:W2:Y:S02]  /*0550*/  LDG.E R14, desc[UR6][R14.64] ;  /* 0x000000060e0e7981 */ /* 0x000ea4000c1e1900 */
[----:B--2---:R-:W-:-:S13]  /*0560*/  ISETP.NE.AND P0, PT, R14, 0x1, PT ;  /* 0x000000010e00780c */ /* 0x004fda0003f05270 */
[----:B------:R2:W-:Y:S02]  /*0570*/  @P0 STG.E desc[UR6][R2.64], R25 ;  /* 0x0000001902000986 */ /* 0x0005e4000c101906 */
.L_x_32:
[----:B------:R-:W-:Y:S01]  /*0580*/  ISETP.NE.AND P0, PT, R21, RZ, PT ;  /* 0x000000ff1500720c */ /* 0x000fe20003f05270 */
[----:B------:R-:W-:-:S12]  /*0590*/  WARPSYNC.ALL ;  /* 0x0000000000007948 */ /* 0x000fd80003800000 */
[----:B012---:R-:W0:Y:S01]  /*05a0*/  @!P0 S2R R3, SR_CgaCtaId ;  /* 0x0000000000038919 */ /* 0x007e220000008800 */
[----:B------:R-:W-:-:S04]  /*05b0*/  @!P0 MOV R2, 0x400 ;  /* 0x0000040000028802 */ /* 0x000fc80000000f00 */
[----:B0-----:R-:W-:-:S05]  /*05c0*/  @!P0 LEA R20, R3, R2, 0x18 ;  /* 0x0000000203148211 */ /* 0x001fca00078ec0ff */
[----:B------:R-:W-:Y:S01]  /*05d0*/  @!P0 STS [R20+0x58], R22 ;  /* 0x0000581614008388 */ /* 0x000fe20000000800 */
[----:B------:R-:W-:Y:S06]  /*05e0*/  BAR.SYNC.DEFER_BLOCKING 0x0 ;  /* 0x0000000000007b1d */ /* 0x000fec0000010000 */
[----:B------:R-:W0:Y:S02]  /*05f0*/  LDS R12, [R20+0x58] ;  /* 0x00005800140c7984 */ /* 0x000e240000000800 */
[----:B0-----:R-:W-:-:S13]  /*0600*/  ISETP.GE.AND P0, PT, R12, UR8, PT ;  /* 0x000000080c007c0c */ /* 0x001fda000bf06270 */
[----:B------:R-:W-:Y:S05]  /*0610*/  @!P0 BRA `(.L_x_36) ;  /* 0xfffffff800e48947 */ /* 0x000fea000383ffff */
.L_x_31:
[----:B------:R-:W-:Y:S05]  /*0620*/  BSYNC.RECONVERGENT B0 ;  /* 0x0000000000007941 */ /* 0x000fea0003800200 */
.L_x_30:
[----:B------:R-:W-:-:S13]  /*0630*/  ISETP.NE.AND P0, PT, R21, RZ, PT ;  /* 0x000000ff1500720c */ /* 0x000fda0003f05270 */
[----:B------:R-:W-:Y:S05]  /*0640*/  @P0 EXIT ;  /* 0x000000000000094d */ /* 0x000fea0003800000 */
[----:B------:R-:W1:Y:S01]  /*0650*/  S2UR UR5, SR_CgaCtaId ;  /* 0x00000000000579c3 */ /* 0x000e620000008800 */
[----:B------:R-:W-:-:S07]  /*0660*/  UMOV UR4, 0x400 ;  /* 0x0000040000047882 */ /* 0x000fce0000000000 */
[----:B0-----:R-:W0:Y:S01]  /*0670*/  LDC.64 R2, c[0x0][0x380] ;  /* 0x0000e000ff027b82 */ /* 0x001e220000000a00 */
[----:B-1----:R-:W-:-:S09]  /*0680*/  ULEA UR4, UR5, UR4, 0x18 ;  /* 0x0000000405047291 */ /* 0x002fd2000f8ec0ff */
[----:B----4-:R-:W0:Y:S02]  /*0690*/  LDS R5, [UR4] ;  /* 0x00000004ff057984 */ /* 0x010e240008000800 */
[----:B0-----:R-:W-:Y:S02]  /*06a0*/  IMAD.WIDE R2, R5, 0x4, R2 ;  /* 0x0000000405027825 */ /* 0x001fe400078e0202 */
[----:B------:R-:W0:Y:S04]  /*06b0*/  LDC.64 R4, c[0x0][0x3a8] ;  /* 0x0000ea00ff047b82 */ /* 0x000e280000000a00 */
[----:B------:R-:W2:Y:S01]  /*06c0*/  LDG.E R3, desc[UR6][R2.64] ;  /* 0x0000000602037981 */ /* 0x000ea2000c1e1900 */
[----:B0-----:R-:W-:-:S05]  /*06d0*/  IMAD.WIDE.U32 R4, R0, 0x4, R4 ;  /* 0x0000000400047825 */ /* 0x001fca00078e0004 */
[----:B--2---:R-:W-:Y:S01]  /*06e0*/  STG.E desc[UR6][R4.64], R3 ;  /* 0x0000000304007986 */ /* 0x004fe2000c101906 */
[----:B------:R-:W-:Y:S05]  /*06f0*/  EXIT ;  /* 0x000000000000794d */ /* 0x000fea0003800000 */
.L_x_37:
        /* <DEDUP_REMOVED lines=16> */
.L_x_42:


//--------------------- .nv.shared.reserved.0     --------------------------
	.section	.nv.shared.reserved.0,"aw",@nobits
	.weak		__nv_reservedSMEM_offset_0_alias
	.size		__nv_reservedSMEM_offset_0_alias, 0, 64
	.other		__nv_reservedSMEM_offset_0_alias,@"STO_CUDA_RESERVED_SHARED STV_DEFAULT"
__nv_reservedSMEM_offset_0_alias:
	.zero		0
	.zero		64


//--------------------- .nv.shared._Z7reduce6PiS_S_S_S_j --------------------------
	.section	.nv.shared._Z7reduce6PiS_S_S_S_j,"aw",@nobits
	.sectionflags	@""
	.align	4
.nv.shared._Z7reduce6PiS_S_S_S_j:
	.zero		3028


//--------------------- .nv.shared._Z16reduce6NoVisitedPiS_S_S_S_j --------------------------
	.section	.nv.shared._Z16reduce6NoVisitedPiS_S_S_S_j,"aw",@nobits
	.sectionflags	@""
	.align	4
.nv.shared._Z16reduce6NoVisitedPiS_S_S_S_j:
	.zero		3028


//--------------------- .nv.shared._Z18reduce6NoVisitedV2PiS_S_S_S_S_i --------------------------
	.section	.nv.shared._Z18reduce6NoVisitedV2PiS_S_S_S_S_i,"aw",@nobits
	.sectionflags	@""
	.align	4
.nv.shared._Z18reduce6NoVisitedV2PiS_S_S_S_S_i:
	.zero		1116


//--------------------- .nv.constant0._Z7setFlagPiS_S_ --------------------------
	.section	.nv.constant0._Z7setFlagPiS_S_,"a",@progbits
	.sectionflags	@""
	.align	4
.nv.constant0._Z7setFlagPiS_S_:
	.zero		920


//--------------------- .nv.constant0._Z13minimumKernelPiS_S_S_S_S_i --------------------------
	.section	.nv.constant0._Z13minimumKernelPiS_S_S_S_S_i,"a",@progbits
	.sectionflags	@""
	.align	4
.nv.constant0._Z13minimumKernelPiS_S_S_S_S_i:
	.zero		948


//--------------------- .nv.constant0._Z7reduce6PiS_S_S_S_j --------------------------
	.section	.nv.constant0._Z7reduce6PiS_S_S_S_j,"a",@progbits
	.sectionflags	@""
	.align	4
.nv.constant0._Z7reduce6PiS_S_S_S_j:
	.zero		940


//--------------------- .nv.constant0._Z16reduce6NoVisitedPiS_S_S_S_j --------------------------
	.section	.nv.constant0._Z16reduce6NoVisitedPiS_S_S_S_j,"a",@progbits
	.sectionflags	@""
	.align	4
.nv.constant0._Z16reduce6NoVisitedPiS_S_S_S_j:
	.zero		940


//--------------------- .nv.constant0._Z18reduce6NoVisitedV2PiS_S_S_S_S_i --------------------------
	.section	.nv.constant0._Z18reduce6NoVisitedV2PiS_S_S_S_S_i,"a",@progbits
	.sectionflags	@""
	.align	4
.nv.constant0._Z18reduce6NoVisitedV2PiS_S_S_S_S_i:
	.zero		948


//--------------------- SYMBOLS --------------------------

	.type		.nv.reservedSmem.offset0,@object
	.size		.nv.reservedSmem.offset0,0x4
	.type		.nv.reservedSmem.cap,@object
	.size		.nv.reservedSmem.cap,0x4
